def matmul_kernel(
    a_ptr,
    b_ptr,
    c_ptr,
    M,
    N,
    K,
    stride_am,
    stride_ak,
    stride_bk,
    stride_bn,
    stride_cm,
    stride_cn,
    BLOCK_M: tl.constexpr,
    BLOCK_N: tl.constexpr,
    BLOCK_K: tl.constexpr,
    GROUP_M: tl.constexpr,
):
    pid = tl.program_id(axis=0)
    num_pid_m = tl.cdiv(M, BLOCK_M)
    num_pid_n = tl.cdiv(N, BLOCK_N)
    num_pid_in_group = GROUP_M * num_pid_n
    group_id = pid // num_pid_in_group
    first_pid_m = group_id * GROUP_M
    group_size_m = min(num_pid_m - first_pid_m, GROUP_M)
    pid_m = first_pid_m + ((pid % num_pid_in_group) % group_size_m)
    pid_n = (pid % num_pid_in_group) // group_size_m

    offs_am = (pid_m * BLOCK_M + tl.arange(0, BLOCK_M)) % M
    offs_bn = (pid_n * BLOCK_N + tl.arange(0, BLOCK_N)) % N
    offs_k = tl.arange(0, BLOCK_K)
    a_ptrs = a_ptr + offs_am[:, None] * stride_am + offs_k[None, :] * stride_ak
    b_ptrs = b_ptr + offs_k[:, None] * stride_bk + offs_bn[None, :] * stride_bn

    acc = tl.zeros((BLOCK_M, BLOCK_N), dtype=tl.float32)
    for kk in range(0, tl.cdiv(K, BLOCK_K)):
        a = tl.load(a_ptrs, mask=offs_k[None, :] < K - kk * BLOCK_K, other=0.0)
        b = tl.load(b_ptrs, mask=offs_k[:, None] < K - kk * BLOCK_K, other=0.0)
        acc = tl.dot(a, b, acc)
        a_ptrs += BLOCK_K * stride_ak
        b_ptrs += BLOCK_K * stride_bk

    c = acc.to(c_ptr.dtype.element_ty)
    offs_cm = pid_m * BLOCK_M + tl.arange(0, BLOCK_M)
    offs_cn = pid_n * BLOCK_N + tl.arange(0, BLOCK_N)
    c_ptrs = c_ptr + offs_cm[:, None] * stride_cm + offs_cn[None, :] * stride_cn
    mask = (offs_cm[:, None] < M) & (offs_cn[None, :] < N)
    tl.store(c_ptrs, c, mask=mask)

# config = {"BLOCK_K": 32, "BLOCK_M": 128, "BLOCK_N": 256, "GROUP_M": 8, "arch": "sm_100", "dtype": "fp8e5m2", "num_ctas": 2, "num_stages": 3, "num_warps": 4}
# arch = sm_100


// ===== COMPILED SASS (sm_100a) =====

	.target	sm_100a

	.elftype	@"ET_EXEC"


//--------------------- .note.nv.tkinfo           --------------------------
	.section	.note.nv.tkinfo,"",@"SHT_NOTE"
	.sectionflags	@"SHF_NOTE_NV_TKINFO"
	.tkinfo
        /*0018*/ 	.word	0x00000081
        /*0030*/ 	.string	""
        /*0030*/ 	.string	"ptxas-blackwell"
        /*0030*/ 	.string	"Cuda compilation tools, release 12.9, V12.9.86"
        /*0030*/ 	.string	"Build cuda_12.9.r12.9/compiler.36037853_0"
        /*0030*/ 	.string	"-v  -suppress-debug-info  -lineinfo  -arch sm_100a "



//--------------------- .note.nv.cuver            --------------------------
	.section	.note.nv.cuver,"",@"SHT_NOTE"
	.sectionflags	@"SHF_NOTE_NV_CUVER"
        /*0018*/ 	.short	0x0001
        /*001a*/ 	.short	0x0064
        /*001c*/ 	.short	0x0001
        /*001e*/ 	.short	0x0000
        /*0020*/ 	.short	0x0001
        /*0022*/ 	.short	0x0000


//--------------------- .nv.info                  --------------------------
	.section	.nv.info,"",@"SHT_CUDA_INFO"
	.align	4


	//----- nvinfo : EIATTR_REGCOUNT
	.align		4
        /*0000*/ 	.byte	0x04, 0x2f
        /*0002*/ 	.short	(.L_4 - .L_3)
	.align		4
.L_3:
        /*0004*/ 	.word	index@(matmul_kernel)
        /*0008*/ 	.word	0x000000fc


	//----- nvinfo : EIATTR_FRAME_SIZE
	.align		4
.L_4:
        /*000c*/ 	.byte	0x04, 0x11
        /*000e*/ 	.short	(.L_6 - .L_5)
	.align		4
.L_5:
        /*0010*/ 	.word	index@($__internal_2_$__cuda_sm10x_tcgen05_guardrail_trap_unallocated_columns_being_dealloced)
        /*0014*/ 	.word	0x00000000


	//----- nvinfo : EIATTR_FRAME_SIZE
	.align		4
.L_6:
        /*0018*/ 	.byte	0x04, 0x11
        /*001a*/ 	.short	(.L_8 - .L_7)
	.align		4
.L_7:
        /*001c*/ 	.word	index@($__internal_1_$__cuda_sm10x_tcgen05_guardrail_trap_phase_invalid_during_alloc)
        /*0020*/ 	.word	0x00000000


	//----- nvinfo : EIATTR_FRAME_SIZE
	.align		4
.L_8:
        /*0024*/ 	.byte	0x04, 0x11
        /*0026*/ 	.short	(.L_10 - .L_9)
	.align		4
.L_9:
        /*0028*/ 	.word	index@($__internal_0_$__cuda_sm10x_tcgen05_guardrail_trap_col_being_dealloced_not_returned_by_alloc)
        /*002c*/ 	.word	0x00000000


	//----- nvinfo : EIATTR_FRAME_SIZE
	.align		4
.L_10:
        /*0030*/ 	.byte	0x04, 0x11
        /*0032*/ 	.short	(.L_12 - .L_11)
	.align		4
.L_11:
        /*0034*/ 	.word	index@(matmul_kernel)
        /*0038*/ 	.word	0x00000000


	//----- nvinfo : EIATTR_MIN_STACK_SIZE
	.align		4
.L_12:
        /*003c*/ 	.byte	0x04, 0x12
        /*003e*/ 	.short	(.L_14 - .L_13)
	.align		4
.L_13:
        /*0040*/ 	.word	index@(matmul_kernel)
        /*0044*/ 	.word	0x00000000
.L_14:


//--------------------- .nv.info.matmul_kernel    --------------------------
	.section	.nv.info.matmul_kernel,"",@"SHT_CUDA_INFO"
	.sectionflags	@""
	.align	4


	//----- nvinfo : EIATTR_CUDA_API_VERSION
	.align		4
        /*0000*/ 	.byte	0x04, 0x37
        /*0002*/ 	.short	(.L_16 - .L_15)
.L_15:
        /*0004*/ 	.word	0x00000081


	//----- nvinfo : EIATTR_KPARAM_INFO
	.align		4
.L_16:
        /*0008*/ 	.byte	0x04, 0x17
        /*000a*/ 	.short	(.L_18 - .L_17)
.L_17:
        /*000c*/ 	.word	0x00000000
        /*0010*/ 	.short	0x000d
        /*0012*/ 	.short	0x0048
        /*0014*/ 	.byte	0x00, 0xf4, 0x21, 0x00


	//----- nvinfo : EIATTR_KPARAM_INFO
	.align		4
.L_18:
        /*0018*/ 	.byte	0x04, 0x17
        /*001a*/ 	.short	(.L_20 - .L_19)
.L_19:
        /*001c*/ 	.word	0x00000000
        /*0020*/ 	.short	0x000c
        /*0022*/ 	.short	0x0040
        /*0024*/ 	.byte	0x00, 0xf4, 0x21, 0x00


	//----- nvinfo : EIATTR_KPARAM_INFO
	.align		4
.L_20:
        /*0028*/ 	.byte	0x04, 0x17
        /*002a*/ 	.short	(.L_22 - .L_21)
.L_21:
        /*002c*/ 	.word	0x00000000
        /*0030*/ 	.short	0x000b
        /*0032*/ 	.short	0x0038
        /*0034*/ 	.byte	0x00, 0xf0, 0x11, 0x00


	//----- nvinfo : EIATTR_KPARAM_INFO
	.align		4
.L_22:
        /*0038*/ 	.byte	0x04, 0x17
        /*003a*/ 	.short	(.L_24 - .L_23)
.L_23:
        /*003c*/ 	.word	0x00000000
        /*0040*/ 	.short	0x000a
        /*0042*/ 	.short	0x0034
        /*0044*/ 	.byte	0x00, 0xf0, 0x11, 0x00


	//----- nvinfo : EIATTR_KPARAM_INFO
	.align		4
.L_24:
        /*0048*/ 	.byte	0x04, 0x17
        /*004a*/ 	.short	(.L_26 - .L_25)
.L_25:
        /*004c*/ 	.word	0x00000000
        /*0050*/ 	.short	0x0009
        /*0052*/ 	.short	0x0030
        /*0054*/ 	.byte	0x00, 0xf0, 0x11, 0x00


	//----- nvinfo : EIATTR_KPARAM_INFO
	.align		4
.L_26:
        /*0058*/ 	.byte	0x04, 0x17
        /*005a*/ 	.short	(.L_28 - .L_27)
.L_27:
        /*005c*/ 	.word	0x00000000
        /*0060*/ 	.short	0x0008
        /*0062*/ 	.short	0x002c
        /*0064*/ 	.byte	0x00, 0xf0, 0x11, 0x00


	//----- nvinfo : EIATTR_KPARAM_INFO
	.align		4
.L_28:
        /*0068*/ 	.byte	0x04, 0x17
        /*006a*/ 	.short	(.L_30 - .L_29)
.L_29:
        /*006c*/ 	.word	0x00000000
        /*0070*/ 	.short	0x0007
        /*0072*/ 	.short	0x0028
        /*0074*/ 	.byte	0x00, 0xf0, 0x11, 0x00


	//----- nvinfo : EIATTR_KPARAM_INFO
	.align		4
.L_30:
        /*0078*/ 	.byte	0x04, 0x17
        /*007a*/ 	.short	(.L_32 - .L_31)
.L_31:
        /*007c*/ 	.word	0x00000000
        /*0080*/ 	.short	0x0006
        /*0082*/ 	.short	0x0024
        /*0084*/ 	.byte	0x00, 0xf0, 0x11, 0x00


	//----- nvinfo : EIATTR_KPARAM_INFO
	.align		4
.L_32:
        /*0088*/ 	.byte	0x04, 0x17
        /*008a*/ 	.short	(.L_34 - .L_33)
.L_33:
        /*008c*/ 	.word	0x00000000
        /*0090*/ 	.short	0x0005
        /*0092*/ 	.short	0x0020
        /*0094*/ 	.byte	0x00, 0xf0, 0x11, 0x00


	//----- nvinfo : EIATTR_KPARAM_INFO
	.align		4
.L_34:
        /*0098*/ 	.byte	0x04, 0x17
        /*009a*/ 	.short	(.L_36 - .L_35)
.L_35:
        /*009c*/ 	.word	0x00000000
        /*00a0*/ 	.short	0x0004
        /*00a2*/ 	.short	0x001c
        /*00a4*/ 	.byte	0x00, 0xf0, 0x11, 0x00


	//----- nvinfo : EIATTR_KPARAM_INFO
	.align		4
.L_36:
        /*00a8*/ 	.byte	0x04, 0x17
        /*00aa*/ 	.short	(.L_38 - .L_37)
.L_37:
        /*00ac*/ 	.word	0x00000000
        /*00b0*/ 	.short	0x0003
        /*00b2*/ 	.short	0x0018
        /*00b4*/ 	.byte	0x00, 0xf0, 0x11, 0x00


	//----- nvinfo : EIATTR_KPARAM_INFO
	.align		4
.L_38:
        /*00b8*/ 	.byte	0x04, 0x17
        /*00ba*/ 	.short	(.L_40 - .L_39)
.L_39:
        /*00bc*/ 	.word	0x00000000
        /*00c0*/ 	.short	0x0002
        /*00c2*/ 	.short	0x0010
        /*00c4*/ 	.byte	0x00, 0xf4, 0x21, 0x00


	//----- nvinfo : EIATTR_KPARAM_INFO
	.align		4
.L_40:
        /*00c8*/ 	.byte	0x04, 0x17
        /*00ca*/ 	.short	(.L_42 - .L_41)
.L_41:
        /*00cc*/ 	.word	0x00000000
        /*00d0*/ 	.short	0x0001
        /*00d2*/ 	.short	0x0008
        /*00d4*/ 	.byte	0x00, 0xf4, 0x21, 0x00


	//----- nvinfo : EIATTR_KPARAM_INFO
	.align		4
.L_42:
        /*00d8*/ 	.byte	0x04, 0x17
        /*00da*/ 	.short	(.L_44 - .L_43)
.L_43:
        /*00dc*/ 	.word	0x00000000
        /*00e0*/ 	.short	0x0000
        /*00e2*/ 	.short	0x0000
        /*00e4*/ 	.byte	0x00, 0xf4, 0x21, 0x00


	//----- nvinfo : EIATTR_EXPLICIT_CLUSTER
	.align		4
.L_44:
        /*00e8*/ 	.byte	0x01, 0x3e
	.zero		2


	//----- nvinfo : EIATTR_CTA_PER_CLUSTER
	.align		4
        /*00ec*/ 	.byte	0x04, 0x3d
        /*00ee*/ 	.short	(.L_46 - .L_45)
.L_45:
        /*00f0*/ 	.word	0x00000002
        /*00f4*/ 	.word	0x00000001
        /*00f8*/ 	.word	0x00000001


	//----- nvinfo : EIATTR_AT_ENTRY_FRAGMENTS
	.align		4
.L_46:
        /*00fc*/ 	.byte	0x04, 0x4f
        /*00fe*/ 	.short	(.L_48 - .L_47)


	//   ....[0]....
.L_47:
        /*0100*/ 	.word	0x00000004


	//----- nvinfo : EIATTR_RESERVED_SMEM_USED
	.align		4
.L_48:
        /*0104*/ 	.byte	0x01, 0x41
	.zero		2


	//----- nvinfo : EIATTR_SPARSE_MMA_MASK
	.align		4
        /*0108*/ 	.byte	0x03, 0x50
        /*010a*/ 	.short	0x0000


	//----- nvinfo : EIATTR_TCGEN05_1CTA_USED
	.align		4
        /*010c*/ 	.byte	0x01, 0x51
	.zero		2


	//----- nvinfo : EIATTR_MAXREG_COUNT
	.align		4
        /*0110*/ 	.byte	0x03, 0x1b
        /*0112*/ 	.short	0x00ff


	//----- nvinfo : EIATTR_NUM_BARRIERS
	.align		4
        /*0114*/ 	.byte	0x02, 0x4c
        /*0116*/ 	.byte	0x01
	.zero		1


	//----- nvinfo : EIATTR_INT_WARP_WIDE_INSTR_OFFSETS
	.align		4
        /*0118*/ 	.byte	0x04, 0x31
        /*011a*/ 	.short	(.L_50 - .L_49)


	//   ....[0]....
.L_49:
        /*011c*/ 	.word	0x000021f0


	//   ....[1]....
        /*0120*/ 	.word	0x00002200


	//   ....[2]....
        /*0124*/ 	.word	0x000048b0


	//   ....[3]....
        /*0128*/ 	.word	0x0000b3f0


	//   ....[4]....
        /*012c*/ 	.word	0x0000b440


	//----- nvinfo : EIATTR_COOP_GROUP_MASK_REGIDS
	.align		4
.L_50:
        /*0130*/ 	.byte	0x04, 0x29
        /*0132*/ 	.short	(.L_52 - .L_51)


	//   ....[0]....
.L_51:
        /*0134*/ 	.word	0xffffffff


	//   ....[1]....
        /*0138*/ 	.word	0xffffffff


	//   ....[2]....
        /*013c*/ 	.word	0xffffffff


	//   ....[3]....
        /*0140*/ 	.word	0xffffffff


	//----- nvinfo : EIATTR_COOP_GROUP_INSTR_OFFSETS
	.align		4
.L_52:
        /*0144*/ 	.byte	0x04, 0x28
        /*0146*/ 	.short	(.L_54 - .L_53)


	//   ....[0]....
.L_53:
        /*0148*/ 	.word	0x00000070


	//   ....[1]....
        /*014c*/ 	.word	0x00000330


	//   ....[2]....
        /*0150*/ 	.word	0x0000b280


	//   ....[3]....
        /*0154*/ 	.word	0x0000b4f0


	//----- nvinfo : EIATTR_VRC_CTA_INIT_COUNT
	.align		4
.L_54:
        /*0158*/ 	.byte	0x02, 0x4a
        /*015a*/ 	.byte	0x80
	.zero		1


	//----- nvinfo : EIATTR_MBARRIER_INSTR_OFFSETS
	.align		4
        /*015c*/ 	.byte	0x04, 0x39
        /*015e*/ 	.short	(.L_56 - .L_55)


	//   ....[0]....
.L_55:
        /*0160*/ 	.word	0x00002400
        /*0164*/ 	.word	0x000000ff
        /*0168*/ 	.word	0x00000000
        /*016c*/ 	.short	0x0100
        /*016e*/ 	.byte	0x0d
	.zero		1


	//   ....[1]....
        /*0170*/ 	.word	0x00004910
        /*0174*/ 	.word	0x000000ff
        /*0178*/ 	.word	0x00004008
        /*017c*/ 	.short	0x0100
        /*017e*/ 	.byte	0x10
	.zero		1


	//   ....[2]....
        /*0180*/ 	.word	0x00005050
        /*0184*/ 	.word	0x000000ff
        /*0188*/ 	.word	0x00000000
        /*018c*/ 	.short	0x010a
        /*018e*/ 	.byte	0x0d
	.zero		1


	//   ....[3]....
        /*0190*/ 	.word	0x00006d10
        /*0194*/ 	.word	0x000000ff
        /*0198*/ 	.word	0x00000000
        /*019c*/ 	.short	0x010a
        /*019e*/ 	.byte	0x0d
	.zero		1


	//   ....[4]....
        /*01a0*/ 	.word	0x00006e90
        /*01a4*/ 	.word	0x000000ff
        /*01a8*/ 	.word	0x00004000
        /*01ac*/ 	.short	0x0108
        /*01ae*/ 	.byte	0x10
	.zero		1


	//   ....[5]....
        /*01b0*/ 	.word	0x00006f40
        /*01b4*/ 	.word	0x000000ff
        /*01b8*/ 	.word	0x00004008
        /*01bc*/ 	.short	0x0108
        /*01be*/ 	.byte	0x10
	.zero		1


	//   ....[6]....
        /*01c0*/ 	.word	0x0000b510
        /*01c4*/ 	.word	0x000000ff
        /*01c8*/ 	.word	0x00000000
        /*01cc*/ 	.short	0x010a
        /*01ce*/ 	.byte	0x0d
	.zero		1


	//   ....[7]....
        /*01d0*/ 	.word	0x0000b540
        /*01d4*/ 	.word	0x000000ff
        /*01d8*/ 	.word	0x00000000
        /*01dc*/ 	.short	0x010a
        /*01de*/ 	.byte	0x0d
	.zero		1


	//----- nvinfo : EIATTR_NUM_MBARRIERS
	.align		4
.L_56:
        /*01e0*/ 	.byte	0x03, 0x38
        /*01e2*/ 	.short	0x0002


	//----- nvinfo : EIATTR_EXIT_INSTR_OFFSETS
	.align		4
        /*01e4*/ 	.byte	0x04, 0x1c
        /*01e6*/ 	.short	(.L_58 - .L_57)


	//   ....[0]....
.L_57:
        /*01e8*/ 	.word	0x0000b500


	//----- nvinfo : EIATTR_REQNTID
	.align		4
.L_58:
        /*01ec*/ 	.byte	0x04, 0x10
        /*01ee*/ 	.short	(.L_60 - .L_59)
.L_59:
        /*01f0*/ 	.word	0x00000080
        /*01f4*/ 	.word	0x00000001
        /*01f8*/ 	.word	0x00000001


	//----- nvinfo : EIATTR_CRS_STACK_SIZE
	.align		4
.L_60:
        /*01fc*/ 	.byte	0x04, 0x1e
        /*01fe*/ 	.short	(.L_62 - .L_61)
.L_61:
        /*0200*/ 	.word	0x00000000


	//----- nvinfo : EIATTR_CBANK_PARAM_SIZE
	.align		4
.L_62:
        /*0204*/ 	.byte	0x03, 0x19
        /*0206*/ 	.short	0x0050


	//----- nvinfo : EIATTR_PARAM_CBANK
	.align		4
        /*0208*/ 	.byte	0x04, 0x0a
        /*020a*/ 	.short	(.L_64 - .L_63)
	.align		4
.L_63:
        /*020c*/ 	.word	index@(.nv.constant0.matmul_kernel)
        /*0210*/ 	.short	0x0380
        /*0212*/ 	.short	0x0050


	//----- nvinfo : EIATTR_SW_WAR
	.align		4
.L_64:
        /*0214*/ 	.byte	0x04, 0x36
        /*0216*/ 	.short	(.L_66 - .L_65)
.L_65:
        /*0218*/ 	.word	0x00000008
.L_66:


//--------------------- .nv.compat                --------------------------
	.section	.nv.compat,"",@"SHT_CUDA_COMPAT_INFO"
	.align	4
        /*0000*/ 	.byte	0x02, 0x02, 0x02, 0x00, 0x02, 0x05, 0x05, 0x00, 0x02, 0x03, 0x00, 0x00, 0x02, 0x06, 0x01, 0x00


//--------------------- .nv.callgraph             --------------------------
	.section	.nv.callgraph,"",@"SHT_CUDA_CALLGRAPH"
	.align	4
	.sectionentsize	8
	.align		4
        /*0000*/ 	.word	0x00000000
	.align		4
        /*0004*/ 	.word	0xffffffff
	.align		4
        /*0008*/ 	.word	0x00000000
	.align		4
        /*000c*/ 	.word	0xfffffffe
	.align		4
        /*0010*/ 	.word	0x00000000
	.align		4
        /*0014*/ 	.word	0xfffffffd
	.align		4
        /*0018*/ 	.word	0x00000000
	.align		4
        /*001c*/ 	.word	0xfffffffc


//--------------------- .text.matmul_kernel       --------------------------
	.section	.text.matmul_kernel,"ax",@progbits
	.align	128
        .global         matmul_kernel
        .type           matmul_kernel,@function
        .size           matmul_kernel,(.L_x_20 - matmul_kernel)
        .other          matmul_kernel,@"STO_CUDA_ENTRY STV_DEFAULT"
matmul_kernel:
.text.matmul_kernel:
[----:B------:R-:W0:Y:S01]  /*0000*/  LDC R1, c[0x0][0x37c] ;  /* 0x0000df00ff017b82 */ /* 0x000e220000000800 */
[----:B------:R-:W1:Y:S01]  /*0010*/  S2R R86, SR_TID.X ;  /* 0x0000000000567919 */ /* 0x000e620000002100 */
[----:B------:R-:W2:Y:S01]  /*0020*/  LDCU.64 UR18, c[0x0][0x358] ;  /* 0x00006b00ff1277ac */ /* 0x000ea20008000a00 */
[----:B-1----:R-:W-:-:S13]  /*0030*/  ISETP.GE.U32.AND P0, PT, R86, 0x20, PT ;  /* 0x000000205600780c */ /* 0x002fda0003f06070 */
[----:B------:R-:W-:Y:S02]  /*0040*/  VOTEU.ANY UP0, P0 ;  /* 0x0000000000ff7886 */ /* 0x000fe40000000100 */
[----:B0-2---:R-:W-:Y:S05]  /*0050*/  BRA.U UP0, `(.L_x_0) ;  /* 0x0000000100b87547 */ /* 0x005fea000b800000 */
[----:B------:R-:W0:Y:S01]  /*0060*/  S2UR UR6, SR_CgaCtaId ;  /* 0x00000000000679c3 */ /* 0x000e220000008800 */
[----:B------:R-:W-:Y:S01]  /*0070*/  NOP ;  /* 0x0000000000007918 */ /* 0x000fe20000000000 */
[----:B------:R-:W-:Y:S02]  /*0080*/  UMOV UR4, 0x40 ;  /* 0x0000004000047882 */ /* 0x000fe40000000000 */
[----:B0-----:R-:W-:-:S09]  /*0090*/  ULEA UR4, UR6, UR4, 0x18 ;  /* 0x0000000406047291 */ /* 0x001fd2000f8ec0ff */
[----:B------:R-:W0:Y:S01]  /*00a0*/  LDS.U8 R0, [UR4] ;  /* 0x00000004ff007984 */ /* 0x000e220008000000 */
[----:B------:R-:W-:Y:S02]  /*00b0*/  UMOV UR4, 0x400 ;  /* 0x0000040000047882 */ /* 0x000fe40000000000 */
[----:B------:R-:W-:Y:S01]  /*00c0*/  ULEA UR4, UR6, UR4, 0x18 ;  /* 0x0000000406047291 */ /* 0x000fe2000f8ec0ff */
[----:B0-----:R-:W-:-:S13]  /*00d0*/  ISETP.NE.AND P0, PT, R0, RZ, PT ;  /* 0x000000ff0000720c */ /* 0x001fda0003f05270 */
[----:B------:R-:W-:Y:S05]  /*00e0*/  @P0 BRA `(.L_x_1) ;  /* 0x00000000007c0947 */ /* 0x000fea0003800000 */
[----:B------:R-:W-:-:S13]  /*00f0*/  ELECT P0, URZ, PT ;  /* 0x0000000000ff782f */ /* 0x000fda0003800000 */
[----:B------:R-:W-:Y:S05]  /*0100*/  @!P0 BRA `(.L_x_2) ;  /* 0x0000000000848947 */ /* 0x000fea0003800000 */
[----:B------:R-:W-:Y:S01]  /*0110*/  UMOV UR5, 0x4 ;  /* 0x0000000400057882 */ /* 0x000fe20000000000 */
[----:B------:R-:W-:Y:S02]  /*0120*/  IMAD.MOV.U32 R4, RZ, RZ, 0x1 ;  /* 0x00000001ff047424 */ /* 0x000fe400078e00ff */
[----:B------:R-:W-:Y:S02]  /*0130*/  IMAD.MOV.U32 R5, RZ, RZ, 0xf ;  /* 0x0000000fff057424 */ /* 0x000fe400078e00ff */
[----:B------:R-:W-:Y:S04]  /*0140*/  DEPBAR.LE SB0, 0x36 ;  /* 0x00008d800000791a */ /* 0x000fe80000000000 */
[----:B------:R-:W0:Y:S02]  /*0150*/  UTCATOMSWS.FIND_AND_SET.ALIGN UP1, UR5, UR5 ;  /* 0x00000005000575e3 */ /* 0x000e240008020800 */
[----:B0-----:R-:W-:-:S04]  /*0160*/  PLOP3.LUT P0, PT, PT, PT, UP1, 0x80, 0x8 ;  /* 0x000000000008781c */ /* 0x001fc80003f0f018 */
[----:B------:R-:W-:-:S04]  /*0170*/  SEL R0, RZ, 0xffffffff, !P0 ;  /* 0xffffffffff007807 */ /* 0x000fc80004000000 */
[----:B------:R-:W-:Y:S01]  /*0180*/  ISETP.NE.AND P0, PT, R0, RZ, PT ;  /* 0x000000ff0000720c */ /* 0x000fe20003f05270 */
[----:B------:R-:W-:-:S12]  /*0190*/  IMAD.U32 R0, RZ, RZ, UR5 ;  /* 0x00000005ff007e24 */ /* 0x000fd8000f8e00ff */
[----:B------:R-:W-:Y:S05]  /*01a0*/  @P0 BRA `(.L_x_3) ;  /* 0x0000000000240947 */ /* 0x000fea0003800000 */
.L_x_4:
[----:B------:R-:W-:Y:S05]  /*01b0*/  NANOSLEEP 0x64 ;  /* 0x000000640000795d */ /* 0x000fea0003800000 */
[----:B------:R-:W-:-:S05]  /*01c0*/  UMOV UR5, 0x4 ;  /* 0x0000000400057882 */ /* 0x000fca0000000000 */
[----:B------:R-:W-:Y:S04]  /*01d0*/  DEPBAR.LE SB0, 0x36 ;  /* 0x00008d800000791a */ /* 0x000fe80000000000 */
[----:B------:R-:W0:Y:S02]  /*01e0*/  UTCATOMSWS.FIND_AND_SET.ALIGN UP1, UR5, UR5 ;  /* 0x00000005000575e3 */ /* 0x000e240008020800 */
[----:B0-----:R-:W-:-:S04]  /*01f0*/  PLOP3.LUT P0, PT, PT, PT, UP1, 0x80, 0x8 ;  /* 0x000000000008781c */ /* 0x001fc80003f0f018 */
[----:B------:R-:W-:-:S04]  /*0200*/  SEL R0, RZ, 0xffffffff, !P0 ;  /* 0xffffffffff007807 */ /* 0x000fc80004000000 */
[----:B------:R-:W-:Y:S01]  /*0210*/  ISETP.NE.AND P0, PT, R0, RZ, PT ;  /* 0x000000ff0000720c */ /* 0x000fe20003f05270 */
[----:B------:R-:W-:-:S12]  /*0220*/  IMAD.U32 R0, RZ, RZ, UR5 ;  /* 0x00000005ff007e24 */ /* 0x000fd8000f8e00ff */
[----:B------:R-:W-:Y:S05]  /*0230*/  @!P0 BRA `(.L_x_4) ;  /* 0xfffffffc00dc8947 */ /* 0x000fea000383ffff */
.L_x_3:
[C---:B------:R-:W-:Y:S01]  /*0240*/  VIADD R3, R0.reuse, 0x10 ;  /* 0x0000001000037836 */ /* 0x040fe20000000000 */
[----:B------:R-:W-:Y:S01]  /*0250*/  UMOV UR5, 0x50 ;  /* 0x0000005000057882 */ /* 0x000fe20000000000 */
[----:B------:R-:W-:Y:S01]  /*0260*/  SHF.L.U32 R2, R5, R0, RZ ;  /* 0x0000000005027219 */ /* 0x000fe200000006ff */
[----:B------:R-:W-:Y:S01]  /*0270*/  ULEA UR5, UR6, UR5, 0x18 ;  /* 0x0000000506057291 */ /* 0x000fe2000f8ec0ff */
[----:B------:R-:W-:Y:S01]  /*0280*/  IMAD.SHL.U32 R0, R0, 0x20, RZ ;  /* 0x0000002000007824 */ /* 0x000fe200078e00ff */
[----:B------:R-:W-:-:S04]  /*0290*/  SHF.L.U32 R3, R4, R3, RZ ;  /* 0x0000000304037219 */ /* 0x000fc800000006ff */
[----:B------:R-:W-:-:S05]  /*02a0*/  LOP3.LUT R2, R3, R2, RZ, 0xfc, !PT ;  /* 0x0000000203027212 */ /* 0x000fca00078efcff */
[----:B------:R0:W-:Y:S04]  /*02b0*/  ATOMS.OR RZ, [UR5], R2 ;  /* 0x00000002ffff798c */ /* 0x0001e8000b000005 */
[----:B------:R0:W-:Y:S01]  /*02c0*/  STS [UR4], R0 ;  /* 0x00000000ff007988 */ /* 0x0001e20008000804 */
[----:B------:R-:W-:Y:S05]  /*02d0*/  BRA `(.L_x_2) ;  /* 0x0000000000107947 */ /* 0x000fea0003800000 */
.L_x_1:
[----:B------:R-:W-:Y:S01]  /*02e0*/  IMAD.MOV.U32 R0, RZ, RZ, -0x1 ;  /* 0xffffffffff007424 */ /* 0x000fe200078e00ff */
[----:B------:R-:W-:-:S04]  /*02f0*/  MOV R2, 0x320 ;  /* 0x0000032000027802 */ /* 0x000fc80000000f00 */
[----:B------:R0:W-:Y:S03]  /*0300*/  STS [UR4], R0 ;  /* 0x00000000ff007988 */ /* 0x0001e60008000804 */
[----:B0-----:R-:W-:Y:S05]  /*0310*/  CALL.REL.NOINC `($__internal_1_$__cuda_sm10x_tcgen05_guardrail_trap_phase_invalid_during_alloc) ;  /* 0x000000b000a07944 */ /* 0x001fea0003c00000 */
.L_x_2:
[----:B------:R-:W-:Y:S05]  /*0320*/  WARPSYNC.ALL ;  /* 0x0000000000007948 */ /* 0x000fea0003800000 */
[----:B------:R-:W-:Y:S01]  /*0330*/  NOP ;  /* 0x0000000000007918 */ /* 0x000fe20000000000 */
.L_x_0:
[----:B------:R-:W1:Y:S08]  /*0340*/  LDC.64 R42, c[0x0][0x398] ;  /* 0x0000e600ff2a7b82 */ /* 0x000e700000000a00 */
[----:B------:R-:W2:Y:S02]  /*0350*/  S2UR UR5, SR_CgaSize ;  /* 0x00000000000579c3 */ /* 0x000ea40000008a00 */
[----:B--2---:R-:W-:-:S12]  /*0360*/  UIMAD UR5, UR5, -0xa0, URZ ;  /* 0xffffff60050578a4 */ /* 0x004fd8000f8e02ff */
[----:B------:R-:W2:Y:S01]  /*0370*/  LDCU UR5, c[0x0][UR5+0x2b0] ;  /* 0x00005600050577ac */ /* 0x000ea20008000800 */
[----:B------:R-:W3:Y:S01]  /*0380*/  S2R R12, SR_CgaCtaId ;  /* 0x00000000000c7919 */ /* 0x000ee20000008800 */
[----:B------:R-:W-:Y:S02]  /*0390*/  SHF.R.U32.HI R179, RZ, 0x5, R86 ;  /* 0x00000005ffb37819 */ /* 0x000fe40000011656 */
[----:B------:R-:W-:Y:S01]  /*03a0*/  LOP3.LUT R146, R86, 0x7f, RZ, 0xc0, !PT ;  /* 0x0000007f56927812 */ /* 0x000fe200078ec0ff */
[----:B------:R-:W4:Y:S01]  /*03b0*/  S2UR UR4, SR_CTAID.X ;  /* 0x00000000000479c3 */ /* 0x000f220000002500 */
[----:B01----:R-:W-:Y:S01]  /*03c0*/  VIADD R0, R43, 0xff ;  /* 0x000000ff2b007836 */ /* 0x003fe20000000000 */
[----:B------:R-:W-:-:S04]  /*03d0*/  IABS R11, R42 ;  /* 0x0000002a000b7213 */ /* 0x000fc80000000000 */
[----:B------:R-:W-:Y:S02]  /*03e0*/  SHF.R.S32.HI R3, RZ, 0x1f, R0 ;  /* 0x0000001fff037819 */ /* 0x000fe40000011400 */
[----:B----4-:R-:W-:Y:S01]  /*03f0*/  I2FP.F32.U32 R5, UR4 ;  /* 0x0000000400057c45 */ /* 0x010fe20008201000 */
[----:B------:R-:W0:Y:S01]  /*0400*/  S2UR UR4, SR_CgaCtaId ;  /* 0x00000000000479c3 */ /* 0x000e220000008800 */
[----:B------:R-:W-:Y:S01]  /*0410*/  LEA.HI R3, R3, R0, RZ, 0x8 ;  /* 0x0000000003037211 */ /* 0x000fe200078f40ff */
[----:B---3--:R-:W-:Y:S02]  /*0420*/  IMAD.SHL.U32 R148, R12, 0x80, RZ ;  /* 0x000000800c947824 */ /* 0x008fe400078e00ff */
[----:B--2---:R-:W-:Y:S01]  /*0430*/  FMUL R5, R5, UR5 ;  /* 0x0000000505057c20 */ /* 0x004fe20008400000 */
[----:B------:R-:W-:-:S05]  /*0440*/  SHF.R.S32.HI R3, RZ, 0x8, R3 ;  /* 0x00000008ff037819 */ /* 0x000fca0000011403 */
[----:B------:R-:W-:Y:S01]  /*0450*/  IMAD.SHL.U32 R4, R3, 0x8, RZ ;  /* 0x0000000803047824 */ /* 0x000fe200078e00ff */
[----:B------:R-:W-:Y:S04]  /*0460*/  F2I.U32.TRUNC.NTZ R5, R5 ;  /* 0x0000000500057305 */ /* 0x000fe8000020f000 */
[----:B------:R-:W-:-:S04]  /*0470*/  IABS R7, R4 ;  /* 0x0000000400077213 */ /* 0x000fc80000000000 */
[----:B------:R-:W1:Y:S08]  /*0480*/  I2F.RP R0, R7 ;  /* 0x0000000700007306 */ /* 0x000e700000209400 */
[----:B-1----:R-:W1:Y:S02]  /*0490*/  MUFU.RCP R0, R0 ;  /* 0x0000000000007308 */ /* 0x002e640000001000 */
[----:B-1----:R-:W-:Y:S01]  /*04a0*/  VIADD R2, R0, 0xffffffe ;  /* 0x0ffffffe00027836 */ /* 0x002fe20000000000 */
[----:B------:R-:W-:-:S05]  /*04b0*/  IABS R0, R5 ;  /* 0x0000000500007213 */ /* 0x000fca0000000000 */
[----:B------:R1:W2:Y:S02]  /*04c0*/  F2I.FTZ.U32.TRUNC.NTZ R3, R2 ;  /* 0x0000000200037305 */ /* 0x0002a4000021f000 */
[----:B-1----:R-:W-:Y:S02]  /*04d0*/  IMAD.MOV.U32 R2, RZ, RZ, RZ ;  /* 0x000000ffff027224 */ /* 0x002fe400078e00ff */
[----:B--2---:R-:W-:-:S04]  /*04e0*/  IMAD.MOV R6, RZ, RZ, -R3 ;  /* 0x000000ffff067224 */ /* 0x004fc800078e0a03 */
[----:B------:R-:W-:Y:S01]  /*04f0*/  IMAD R9, R6, R7, RZ ;  /* 0x0000000706097224 */ /* 0x000fe200078e02ff */
[----:B------:R-:W-:-:S03]  /*0500*/  IABS R6, R4 ;  /* 0x0000000400067213 */ /* 0x000fc60000000000 */
[----:B------:R-:W-:-:S04]  /*0510*/  IMAD.HI.U32 R3, R3, R9, R2 ;  /* 0x0000000903037227 */ /* 0x000fc800078e0002 */
[----:B------:R-:W-:Y:S02]  /*0520*/  IMAD.MOV R2, RZ, RZ, -R6 ;  /* 0x000000ffff027224 */ /* 0x000fe400078e0a06 */
[----:B------:R-:W-:-:S04]  /*0530*/  IMAD.HI.U32 R3, R3, R0, RZ ;  /* 0x0000000003037227 */ /* 0x000fc800078e00ff */
[----:B------:R-:W-:Y:S01]  /*0540*/  IMAD R0, R3, R2, R0 ;  /* 0x0000000203007224 */ /* 0x000fe200078e0200 */
[----:B------:R-:W-:Y:S04]  /*0550*/  BAR.SYNC.DEFER_BLOCKING 0x0 ;  /* 0x0000000000007b1d */ /* 0x000fe80000010000 */
[----:B------:R-:W-:-:S13]  /*0560*/  ISETP.GT.U32.AND P1, PT, R7, R0, PT ;  /* 0x000000000700720c */ /* 0x000fda0003f24070 */
[----:B------:R-:W-:Y:S02]  /*0570*/  @!P1 IMAD.IADD R0, R0, 0x1, -R7 ;  /* 0x0000000100009824 */ /* 0x000fe400078e0a07 */
[----:B------:R-:W-:Y:S01]  /*0580*/  @!P1 VIADD R3, R3, 0x1 ;  /* 0x0000000103039836 */ /* 0x000fe20000000000 */
[----:B------:R-:W-:Y:S02]  /*0590*/  ISETP.NE.AND P1, PT, R4, RZ, PT ;  /* 0x000000ff0400720c */ /* 0x000fe40003f25270 */
[----:B------:R-:W-:Y:S02]  /*05a0*/  ISETP.GE.U32.AND P0, PT, R0, R7, PT ;  /* 0x000000070000720c */ /* 0x000fe40003f06070 */
[----:B------:R-:W-:-:S04]  /*05b0*/  LOP3.LUT R0, R5, R4, RZ, 0x3c, !PT ;  /* 0x0000000405007212 */ /* 0x000fc800078e3cff */
[----:B------:R-:W-:Y:S01]  /*05c0*/  ISETP.GE.AND P2, PT, R0, RZ, PT ;  /* 0x000000ff0000720c */ /* 0x000fe20003f46270 */
[----:B------:R-:W-:-:S06]  /*05d0*/  VIADD R0, R42, 0x7f ;  /* 0x0000007f2a007836 */ /* 0x000fcc0000000000 */
[----:B------:R-:W-:-:S04]  /*05e0*/  @P0 VIADD R3, R3, 0x1 ;  /* 0x0000000103030836 */ /* 0x000fc80000000000 */
[----:B------:R-:W-:Y:S01]  /*05f0*/  IMAD.MOV.U32 R2, RZ, RZ, R3 ;  /* 0x000000ffff027224 */ /* 0x000fe200078e0003 */
[----:B------:R-:W-:-:S03]  /*0600*/  SHF.R.S32.HI R3, RZ, 0x1f, R0 ;  /* 0x0000001fff037819 */ /* 0x000fc60000011400 */
[----:B------:R-:W-:Y:S01]  /*0610*/  @!P2 IMAD.MOV R2, RZ, RZ, -R2 ;  /* 0x000000ffff02a224 */ /* 0x000fe200078e0a02 */
[----:B------:R-:W-:Y:S02]  /*0620*/  @!P1 LOP3.LUT R2, RZ, R4, RZ, 0x33, !PT ;  /* 0x00000004ff029212 */ /* 0x000fe400078e33ff */
[----:B------:R-:W-:-:S03]  /*0630*/  LEA.HI R3, R3, R0, RZ, 0x7 ;  /* 0x0000000003037211 */ /* 0x000fc600078f38ff */
[----:B------:R-:W-:Y:S02]  /*0640*/  IMAD.SHL.U32 R9, R2, 0x8, RZ ;  /* 0x0000000802097824 */ /* 0x000fe400078e00ff */
[----:B------:R-:W-:-:S03]  /*0650*/  IMAD.MOV R2, RZ, RZ, -R2 ;  /* 0x000000ffff027224 */ /* 0x000fc600078e0a02 */
[----:B------:R-:W-:Y:S01]  /*0660*/  LEA.HI.SX32 R3, R3, -R9, 0x19 ;  /* 0x8000000903037211 */ /* 0x000fe200078fcaff */
[----:B------:R-:W-:Y:S02]  /*0670*/  IMAD R10, R4, R2, R5 ;  /* 0x00000002040a7224 */ /* 0x000fe400078e0205 */
[----:B------:R-:W-:Y:S01]  /*0680*/  IMAD.MOV.U32 R2, RZ, RZ, RZ ;  /* 0x000000ffff027224 */ /* 0x000fe200078e00ff */
[----:B------:R-:W-:Y:S02]  /*0690*/  VIMNMX R13, PT, PT, R3, 0x8, PT ;  /* 0x00000008030d7848 */ /* 0x000fe40003fe0100 */
[----:B------:R-:W-:Y:S02]  /*06a0*/  IABS R7, R10 ;  /* 0x0000000a00077213 */ /* 0x000fe40000000000 */
[-C--:B------:R-:W-:Y:S02]  /*06b0*/  IABS R8, R13.reuse ;  /* 0x0000000d00087213 */ /* 0x080fe40000000000 */
[----:B------:R-:W-:-:S02]  /*06c0*/  IABS R4, R13 ;  /* 0x0000000d00047213 */ /* 0x000fc40000000000 */
[----:B------:R-:W1:Y:S08]  /*06d0*/  I2F.RP R0, R8 ;  /* 0x0000000800007306 */ /* 0x000e700000209400 */
[----:B-1----:R-:W1:Y:S02]  /*06e0*/  MUFU.RCP R0, R0 ;  /* 0x0000000000007308 */ /* 0x002e640000001000 */
[----:B-1----:R-:W-:-:S06]  /*06f0*/  VIADD R3, R0, 0xffffffe ;  /* 0x0ffffffe00037836 */ /* 0x002fcc0000000000 */
[----:B------:R-:W1:Y:S02]  /*0700*/  F2I.FTZ.U32.TRUNC.NTZ R3, R3 ;  /* 0x0000000300037305 */ /* 0x000e64000021f000 */
[----:B-1----:R-:W-:-:S04]  /*0710*/  IMAD.MOV R6, RZ, RZ, -R3 ;  /* 0x000000ffff067224 */ /* 0x002fc800078e0a03 */
[----:B------:R-:W-:-:S04]  /*0720*/  IMAD.MOV.U32 R5, RZ, RZ, R6 ;  /* 0x000000ffff057224 */ /* 0x000fc800078e0006 */
[----:B------:R-:W-:-:S04]  /*0730*/  IMAD R5, R5, R8, RZ ;  /* 0x0000000805057224 */ /* 0x000fc800078e02ff */
[----:B------:R-:W-:-:S04]  /*0740*/  IMAD.HI.U32 R2, R3, R5, R2 ;  /* 0x0000000503027227 */ /* 0x000fc800078e0002 */
[----:B------:R-:W-:Y:S02]  /*0750*/  IMAD.MOV R3, RZ, RZ, -R4 ;  /* 0x000000ffff037224 */ /* 0x000fe400078e0a04 */
[----:B------:R-:W-:Y:S01]  /*0760*/  IMAD.HI.U32 R0, R2, R7, RZ ;  /* 0x0000000702007227 */ /* 0x000fe200078e00ff */
[----:B------:R-:W1:Y:S01]  /*0770*/  I2F.RP R4, R11 ;  /* 0x0000000b00047306 */ /* 0x000e620000209400 */
[----:B------:R-:W-:Y:S02]  /*0780*/  IABS R2, R43 ;  /* 0x0000002b00027213 */ /* 0x000fe40000000000 */
[----:B------:R-:W-:-:S05]  /*0790*/  IMAD R3, R0, R3, R7 ;  /* 0x0000000300037224 */ /* 0x000fca00078e0207 */
[----:B------:R-:W-:Y:S01]  /*07a0*/  ISETP.GT.U32.AND P1, PT, R8, R3, PT ;  /* 0x000000030800720c */ /* 0x000fe20003f24070 */
[----:B------:R-:W2:Y:S08]  /*07b0*/  I2F.RP R6, R2 ;  /* 0x0000000200067306 */ /* 0x000eb00000209400 */
[----:B-1----:R-:W1:Y:S04]  /*07c0*/  MUFU.RCP R4, R4 ;  /* 0x0000000400047308 */ /* 0x002e680000001000 */
[----:B------:R-:W-:-:S02]  /*07d0*/  @!P1 IMAD.IADD R3, R3, 0x1, -R8 ;  /* 0x0000000103039824 */ /* 0x000fc400078e0a08 */
[----:B------:R-:W-:Y:S01]  /*07e0*/  @!P1 VIADD R0, R0, 0x1 ;  /* 0x0000000100009836 */ /* 0x000fe20000000000 */
[----:B------:R-:W-:Y:S01]  /*07f0*/  ISETP.NE.AND P1, PT, R13, RZ, PT ;  /* 0x000000ff0d00720c */ /* 0x000fe20003f25270 */
[----:B--2---:R-:W2:Y:S01]  /*0800*/  MUFU.RCP R6, R6 ;  /* 0x0000000600067308 */ /* 0x004ea20000001000 */
[----:B------:R-:W-:Y:S02]  /*0810*/  ISETP.GE.U32.AND P0, PT, R3, R8, PT ;  /* 0x000000080300720c */ /* 0x000fe40003f06070 */
[----:B------:R-:W-:-:S04]  /*0820*/  LOP3.LUT R3, R10, R13, RZ, 0x3c, !PT ;  /* 0x0000000d0a037212 */ /* 0x000fc800078e3cff */
[----:B------:R-:W-:Y:S01]  /*0830*/  ISETP.GE.AND P2, PT, R3, RZ, PT ;  /* 0x000000ff0300720c */ /* 0x000fe20003f46270 */
[----:B-1----:R-:W-:-:S06]  /*0840*/  VIADD R5, R4, 0xffffffe ;  /* 0x0ffffffe04057836 */ /* 0x002fcc0000000000 */
[----:B------:R-:W-:Y:S01]  /*0850*/  @P0 VIADD R0, R0, 0x1 ;  /* 0x0000000100000836 */ /* 0x000fe20000000000 */
[----:B------:R-:W1:Y:S01]  /*0860*/  F2I.FTZ.U32.TRUNC.NTZ R5, R5 ;  /* 0x0000000500057305 */ /* 0x000e62000021f000 */
[----:B--2---:R-:W-:Y:S02]  /*0870*/  VIADD R6, R6, 0xffffffe ;  /* 0x0ffffffe06067836 */ /* 0x004fe40000000000 */
[----:B------:R-:W-:Y:S01]  /*0880*/  IMAD.MOV.U32 R145, RZ, RZ, R0 ;  /* 0x000000ffff917224 */ /* 0x000fe200078e0000 */
[----:B------:R-:W-:-:S03]  /*0890*/  MOV R0, 0x400 ;  /* 0x0000040000007802 */ /* 0x000fc60000000f00 */
[----:B------:R-:W-:Y:S01]  /*08a0*/  @!P2 IMAD.MOV R145, RZ, RZ, -R145 ;  /* 0x000000ffff91a224 */ /* 0x000fe200078e0a91 */
[----:B------:R-:W-:Y:S01]  /*08b0*/  R2UR UR16, R0 ;  /* 0x00000000001072ca */ /* 0x000fe200000e0000 */
[----:B------:R2:W3:Y:S01]  /*08c0*/  F2I.FTZ.U32.TRUNC.NTZ R7, R6 ;  /* 0x0000000600077305 */ /* 0x0004e2000021f000 */
[----:B------:R-:W-:Y:S01]  /*08d0*/  @!P1 LOP3.LUT R145, RZ, R13, RZ, 0x33, !PT ;  /* 0x0000000dff919212 */ /* 0x000fe200078e33ff */
[----:B-1----:R-:W-:-:S04]  /*08e0*/  IMAD.MOV R4, RZ, RZ, -R5 ;  /* 0x000000ffff047224 */ /* 0x002fc800078e0a05 */
[----:B------:R-:W-:Y:S02]  /*08f0*/  IMAD.MOV R0, RZ, RZ, -R145 ;  /* 0x000000ffff007224 */ /* 0x000fe400078e0a91 */
[----:B------:R-:W-:Y:S02]  /*0900*/  IMAD.SHL.U32 R145, R145, 0x100, RZ ;  /* 0x0000010091917824 */ /* 0x000fe400078e00ff */
[----:B------:R-:W-:Y:S02]  /*0910*/  IMAD R0, R13, R0, R10 ;  /* 0x000000000d007224 */ /* 0x000fe400078e020a */
[----:B0-----:R-:W-:Y:S01]  /*0920*/  ULEA UR16, UR4, UR16, 0x18 ;  /* 0x0000001004107291 */ /* 0x001fe2000f8ec0ff */
[----:B--2---:R-:W-:Y:S02]  /*0930*/  IMAD.MOV.U32 R6, RZ, RZ, RZ ;  /* 0x000000ffff067224 */ /* 0x004fe400078e00ff */
[----:B------:R-:W-:Y:S02]  /*0940*/  IMAD.IADD R3, R9, 0x1, R0 ;  /* 0x0000000109037824 */ /* 0x000fe400078e0200 */
[----:B------:R-:W-:-:S02]  /*0950*/  IMAD.IADD R0, R148, 0x1, R179 ;  /* 0x0000000194007824 */ /* 0x000fc400078e02b3 */
[----:B------:R-:W-:Y:S02]  /*0960*/  IMAD R9, R4, R11, RZ ;  /* 0x0000000b04097224 */ /* 0x000fe400078e02ff */
[----:B------:R-:W0:Y:S01]  /*0970*/  LDS R10, [UR16] ;  /* 0x00000010ff0a7984 */ /* 0x000e220008000800 */
[----:B---3--:R-:W-:Y:S01]  /*0980*/  IMAD.MOV R13, RZ, RZ, -R7 ;  /* 0x000000ffff0d7224 */ /* 0x008fe200078e0a07 */
[----:B------:R-:W-:Y:S01]  /*0990*/  LOP3.LUT R8, R145, 0x83, R0, 0xf8, !PT ;  /* 0x0000008391087812 */ /* 0x000fe200078ef800 */
[----:B------:R-:W-:Y:S02]  /*09a0*/  IMAD.MOV.U32 R4, RZ, RZ, RZ ;  /* 0x000000ffff047224 */ /* 0x000fe400078e00ff */
[----:B------:R-:W-:Y:S01]  /*09b0*/  IMAD R0, R3, 0x80, R146 ;  /* 0x0000008003007824 */ /* 0x000fe200078e0292 */
[----:B------:R-:W-:Y:S01]  /*09c0*/  LOP3.LUT R14, R8, 0x4, RZ, 0xfc, !PT ;  /* 0x00000004080e7812 */ /* 0x000fe200078efcff */
[----:B------:R-:W-:Y:S01]  /*09d0*/  IMAD.HI.U32 R4, R5, R9, R4 ;  /* 0x0000000905047227 */ /* 0x000fe200078e0004 */
[----:B------:R-:W-:-:S02]  /*09e0*/  IABS R9, R8 ;  /* 0x0000000800097213 */ /* 0x000fc40000000000 */
[----:B------:R-:W-:Y:S01]  /*09f0*/  IABS R5, R0 ;  /* 0x0000000000057213 */ /* 0x000fe20000000000 */
[----:B------:R-:W-:Y:S01]  /*0a00*/  IMAD R3, R13, R2, RZ ;  /* 0x000000020d037224 */ /* 0x000fe200078e02ff */
[C---:B------:R-:W-:Y:S02]  /*0a10*/  LOP3.LUT R16, R8.reuse, 0x8, RZ, 0xfc, !PT ;  /* 0x0000000808107812 */ /* 0x040fe400078efcff */
[----:B------:R-:W-:Y:S01]  /*0a20*/  LOP3.LUT R17, R8, 0xc, RZ, 0xfc, !PT ;  /* 0x0000000c08117812 */ /* 0x000fe200078efcff */
[----:B------:R-:W-:Y:S01]  /*0a30*/  IMAD.HI.U32 R6, R7, R3, R6 ;  /* 0x0000000307067227 */ /* 0x000fe200078e0006 */
[----:B------:R-:W-:Y:S02]  /*0a40*/  IABS R13, R16 ;  /* 0x00000010000d7213 */ /* 0x000fe40000000000 */
[----:B------:R-:W-:Y:S01]  /*0a50*/  IABS R15, R17 ;  /* 0x00000011000f7213 */ /* 0x000fe20000000000 */
[----:B------:R-:W-:Y:S01]  /*0a60*/  IMAD.MOV.U32 R7, RZ, RZ, R9 ;  /* 0x000000ffff077224 */ /* 0x000fe200078e0009 */
[----:B------:R-:W-:Y:S01]  /*0a70*/  IABS R9, R14 ;  /* 0x0000000e00097213 */ /* 0x000fe20000000000 */
[----:B------:R-:W-:-:S04]  /*0a80*/  IMAD.HI.U32 R4, R4, R5, RZ ;  /* 0x0000000504047227 */ /* 0x000fc800078e00ff */
[----:B------:R-:W-:-:S04]  /*0a90*/  IMAD.HI.U32 R3, R6, R7, RZ ;  /* 0x0000000706037227 */ /* 0x000fc800078e00ff */
[----:B------:R-:W-:Y:S02]  /*0aa0*/  IMAD.MOV R3, RZ, RZ, -R3 ;  /* 0x000000ffff037224 */ /* 0x000fe400078e0a03 */
[----:B------:R-:W-:Y:S02]  /*0ab0*/  IMAD.MOV R4, RZ, RZ, -R4 ;  /* 0x000000ffff047224 */ /* 0x000fe400078e0a04 */
[C---:B------:R-:W-:Y:S02]  /*0ac0*/  IMAD R3, R2.reuse, R3, R7 ;  /* 0x0000000302037224 */ /* 0x040fe400078e0207 */
[----:B------:R-:W-:Y:S02]  /*0ad0*/  IMAD R4, R11, R4, R5 ;  /* 0x000000040b047224 */ /* 0x000fe400078e0205 */
[----:B------:R-:W-:Y:S01]  /*0ae0*/  IMAD.SHL.U32 R7, R179, 0x200000, RZ ;  /* 0x00200000b3077824 */ /* 0x000fe200078e00ff */
[----:B------:R-:W-:Y:S01]  /*0af0*/  BAR.SYNC.DEFER_BLOCKING 0x0 ;  /* 0x0000000000007b1d */ /* 0x000fe20000010000 */
[----:B------:R-:W-:Y:S01]  /*0b00*/  ISETP.GT.U32.AND P1, PT, R2, R3, PT ;  /* 0x000000030200720c */ /* 0x000fe20003f24070 */
[----:B------:R-:W-:Y:S01]  /*0b10*/  IMAD.HI.U32 R5, R6, R9, RZ ;  /* 0x0000000906057227 */ /* 0x000fe200078e00ff */
[----:B------:R-:W-:-:S02]  /*0b20*/  ISETP.GT.U32.AND P0, PT, R11, R4, PT ;  /* 0x000000040b00720c */ /* 0x000fc40003f04070 */
[----:B------:R-:W-:Y:S01]  /*0b30*/  LOP3.LUT R7, R7, 0x600000, RZ, 0xc0, !PT ;  /* 0x0060000007077812 */ /* 0x000fe200078ec0ff */
[----:B------:R-:W-:Y:S01]  /*0b40*/  IMAD.MOV R5, RZ, RZ, -R5 ;  /* 0x000000ffff057224 */ /* 0x000fe200078e0a05 */
[----:B0-----:R-:W-:Y:S02]  /*0b50*/  R2UR UR17, R10 ;  /* 0x000000000a1172ca */ /* 0x001fe400000e0000 */
[----:B------:R-:W-:Y:S01]  /*0b60*/  R2UR UR12, R7 ;  /* 0x00000000070c72ca */ /* 0x000fe200000e0000 */
[----:B------:R-:W-:-:S04]  /*0b70*/  IMAD.HI.U32 R7, R6, R13, RZ ;  /* 0x0000000d06077227 */ /* 0x000fc800078e00ff */
[----:B------:R-:W-:Y:S02]  /*0b80*/  IMAD R5, R2, R5, R9 ;  /* 0x0000000502057224 */ /* 0x000fe400078e0209 */
[----:B------:R-:W-:Y:S02]  /*0b90*/  @!P1 IMAD.IADD R3, R3, 0x1, -R2 ;  /* 0x0000000103039824 */ /* 0x000fe400078e0a02 */
[----:B------:R-:W-:Y:S01]  /*0ba0*/  @!P0 IMAD.IADD R4, R4, 0x1, -R11 ;  /* 0x0000000104048824 */ /* 0x000fe200078e0a0b */
[C---:B------:R-:W-:Y:S01]  /*0bb0*/  ISETP.GT.U32.AND P5, PT, R2.reuse, R5, PT ;  /* 0x000000050200720c */ /* 0x040fe20003fa4070 */
[----:B------:R-:W-:Y:S01]  /*0bc0*/  IMAD.MOV R7, RZ, RZ, -R7 ;  /* 0x000000ffff077224 */ /* 0x000fe200078e0a07 */
[----:B------:R-:W-:Y:S01]  /*0bd0*/  ISETP.GT.U32.AND P1, PT, R2, R3, PT ;  /* 0x000000030200720c */ /* 0x000fe20003f24070 */
[----:B------:R-:W-:Y:S01]  /*0be0*/  IMAD.HI.U32 R9, R6, R15, RZ ;  /* 0x0000000f06097227 */ /* 0x000fe200078e00ff */
[----:B------:R-:W-:-:S03]  /*0bf0*/  ISETP.GT.U32.AND P4, PT, R11, R4, PT ;  /* 0x000000040b00720c */ /* 0x000fc60003f84070 */
[----:B------:R-:W-:Y:S01]  /*0c00*/  IMAD R7, R2, R7, R13 ;  /* 0x0000000702077224 */ /* 0x000fe200078e020d */
[----:B------:R-:W-:Y:S09]  /*0c10*/  BRA.U UP0, `(.L_x_5) ;  /* 0x0000000100187547 */ /* 0x000ff2000b800000 */
[----:B------:R-:W-:Y:S01]  /*0c20*/  ELECT P0, URZ, PT ;  /* 0x0000000000ff782f */ /* 0x000fe20003800000 */
[----:B------:R-:W-:Y:S01]  /*0c30*/  IMAD.MOV.U32 R10, RZ, RZ, 0x1 ;  /* 0x00000001ff0a7424 */ /* 0x000fe200078e00ff */
[----:B------:R-:W-:Y:S11]  /*0c40*/  UVIRTCOUNT.DEALLOC.SMPOOL 0x80 ;  /* 0x000000800000784c */ /* 0x000ff60000000000 */
[----:B------:R-:W-:-:S04]  /*0c50*/  @P0 MOV R13, 0x40 ;  /* 0x00000040000d0802 */ /* 0x000fc80000000f00 */
[----:B------:R-:W-:-:S05]  /*0c60*/  @P0 LEA R13, R12, R13, 0x18 ;  /* 0x0000000d0c0d0211 */ /* 0x000fca00078ec0ff */
[----:B------:R0:W-:Y:S02]  /*0c70*/  @P0 STS.U8 [R13], R10 ;  /* 0x0000000a0d000388 */ /* 0x0001e40000000000 */
.L_x_5:
[----:B------:R-:W-:Y:S01]  /*0c80*/  ISETP.GT.U32.AND P3, PT, R2, R7, PT ;  /* 0x000000070200720c */ /* 0x000fe20003f64070 */
[--C-:B------:R-:W-:Y:S01]  /*0c90*/  @!P5 IMAD.IADD R5, R5, 0x1, -R2.reuse ;  /* 0x000000010505d824 */ /* 0x100fe200078e0a02 */
[C---:B------:R-:W-:Y:S01]  /*0ca0*/  ISETP.GE.AND P0, PT, R8.reuse, RZ, PT ;  /* 0x000000ff0800720c */ /* 0x040fe20003f06270 */
[----:B------:R-:W-:Y:S01]  /*0cb0*/  IMAD.MOV R9, RZ, RZ, -R9 ;  /* 0x000000ffff097224 */ /* 0x000fe200078e0a09 */
[----:B0-----:R-:W-:Y:S01]  /*0cc0*/  LOP3.LUT R10, R8, 0x10, RZ, 0xfc, !PT ;  /* 0x00000010080a7812 */ /* 0x001fe200078efcff */
[----:B------:R-:W-:Y:S01]  /*0cd0*/  @!P4 IMAD.IADD R4, R4, 0x1, -R11 ;  /* 0x000000010404c824 */ /* 0x000fe200078e0a0b */
[----:B------:R-:W-:Y:S01]  /*0ce0*/  LOP3.LUT R11, R8, 0x14, RZ, 0xfc, !PT ;  /* 0x00000014080b7812 */ /* 0x000fe200078efcff */
[--C-:B------:R-:W-:Y:S01]  /*0cf0*/  @!P1 IMAD.IADD R3, R3, 0x1, -R2.reuse ;  /* 0x0000000103039824 */ /* 0x100fe200078e0a02 */
[C---:B------:R-:W-:Y:S01]  /*0d00*/  ISETP.GT.U32.AND P5, PT, R2.reuse, R5, PT ;  /* 0x000000050200720c */ /* 0x040fe20003fa4070 */
[----:B------:R-:W-:Y:S01]  /*0d10*/  IMAD R9, R2, R9, R15 ;  /* 0x0000000902097224 */ /* 0x000fe200078e020f */
[----:B------:R-:W-:Y:S01]  /*0d20*/  LOP3.LUT R12, R8, 0x18, RZ, 0xfc, !PT ;  /* 0x00000018080c7812 */ /* 0x000fe200078efcff */
[----:B------:R-:W-:Y:S01]  /*0d30*/  IMAD.MOV.U32 R40, RZ, RZ, R3 ;  /* 0x000000ffff287224 */ /* 0x000fe200078e0003 */
[----:B------:R-:W-:Y:S01]  /*0d40*/  IABS R15, R11 ;  /* 0x0000000b000f7213 */ /* 0x000fe20000000000 */
[----:B------:R-:W-:Y:S01]  /*0d50*/  @!P3 IMAD.IADD R7, R7, 0x1, -R2 ;  /* 0x000000010707b824 */ /* 0x000fe200078e0a02 */
[----:B------:R-:W-:Y:S01]  /*0d60*/  IABS R13, R10 ;  /* 0x0000000a000d7213 */ /* 0x000fe20000000000 */
[----:B------:R-:W-:Y:S01]  /*0d70*/  @!P0 IMAD.MOV R40, RZ, RZ, -R40 ;  /* 0x000000ffff288224 */ /* 0x000fe200078e0a28 */
[----:B------:R-:W-:Y:S01]  /*0d80*/  ISETP.GE.AND P4, PT, R17, RZ, PT ;  /* 0x000000ff1100720c */ /* 0x000fe20003f86270 */
[----:B------:R-:W-:Y:S01]  /*0d90*/  UIADD3 UR12, UPT, UPT, UR17, UR12, URZ ;  /* 0x0000000c110c7290 */ /* 0x000fe2000fffe0ff */
[----:B------:R-:W-:Y:S01]  /*0da0*/  ISETP.GT.U32.AND P3, PT, R2, R7, PT ;  /* 0x000000070200720c */ /* 0x000fe20003f64070 */
[----:B------:R-:W-:Y:S01]  /*0db0*/  IMAD.HI.U32 R3, R6, R13, RZ ;  /* 0x0000000d06037227 */ /* 0x000fe200078e00ff */
[----:B------:R-:W-:Y:S01]  /*0dc0*/  IABS R17, R12 ;  /* 0x0000000c00117213 */ /* 0x000fe20000000000 */
[----:B------:R-:W-:Y:S01]  /*0dd0*/  UMOV UR4, 0x1 ;  /* 0x0000000100047882 */ /* 0x000fe20000000000 */
[----:B------:R-:W-:Y:S01]  /*0de0*/  ISETP.GE.AND P1, PT, R10, RZ, PT ;  /* 0x000000ff0a00720c */ /* 0x000fe20003f26270 */
[----:B------:R-:W-:Y:S01]  /*0df0*/  IMAD.HI.U32 R10, R6, R15, RZ ;  /* 0x0000000f060a7227 */ /* 0x000fe200078e00ff */
[----:B------:R-:W-:Y:S01]  /*0e00*/  ISETP.GE.AND P2, PT, R14, RZ, PT ;  /* 0x000000ff0e00720c */ /* 0x000fe20003f46270 */
[----:B------:R-:W-:Y:S01]  /*0e10*/  UIADD3 UR10, UPT, UPT, UR16, 0x4000, URZ ;  /* 0x00004000100a7890 */ /* 0x000fe2000fffe0ff */
[----:B------:R-:W-:Y:S01]  /*0e20*/  ISETP.GE.AND P0, PT, R11, RZ, PT ;  /* 0x000000ff0b00720c */ /* 0x000fe20003f06270 */
[----:B------:R-:W-:Y:S01]  /*0e30*/  IMAD.HI.U32 R11, R6, R17, RZ ;  /* 0x00000011060b7227 */ /* 0x000fe200078e00ff */
[----:B------:R-:W-:Y:S01]  /*0e40*/  LOP3.LUT R18, R8, 0x1c, RZ, 0xfc, !PT ;  /* 0x0000001c08127812 */ /* 0x000fe200078efcff */
[----:B------:R-:W-:Y:S01]  /*0e50*/  STTM.x128 tmem[UR12], RZ ;  /* 0x000000ff000079ed */ /* 0x000fe200083c000c */
[----:B------:R-:W-:Y:S01]  /*0e60*/  ISETP.GE.AND P6, PT, R16, RZ, PT ;  /* 0x000000ff1000720c */ /* 0x000fe20003fc6270 */
[----:B------:R-:W-:Y:S01]  /*0e70*/  @!P3 IMAD.IADD R7, R7, 0x1, -R2 ;  /* 0x000000010707b824 */ /* 0x000fe200078e0a02 */
[----:B------:R-:W-:Y:S01]  /*0e80*/  ISETP.GT.U32.AND P3, PT, R2, R9, PT ;  /* 0x000000090200720c */ /* 0x000fe20003f64070 */
[----:B------:R-:W-:Y:S01]  /*0e90*/  IMAD.MOV R10, RZ, RZ, -R10 ;  /* 0x000000ffff0a7224 */ /* 0x000fe200078e0a0a */
[----:B------:R-:W-:Y:S01]  /*0ea0*/  IABS R14, R18 ;  /* 0x00000012000e7213 */ /* 0x000fe20000000000 */
[--C-:B------:R-:W-:Y:S01]  /*0eb0*/  @!P5 IMAD.IADD R5, R5, 0x1, -R2.reuse ;  /* 0x000000010505d824 */ /* 0x100fe200078e0a02 */
[----:B------:R-:W-:Y:S01]  /*0ec0*/  ISETP.GE.AND P5, PT, R12, RZ, PT ;  /* 0x000000ff0c00720c */ /* 0x000fe20003fa6270 */
[----:B------:R-:W-:Y:S01]  /*0ed0*/  IMAD.MOV R3, RZ, RZ, -R3 ;  /* 0x000000ffff037224 */ /* 0x000fe200078e0a03 */
[C---:B------:R-:W-:Y:S01]  /*0ee0*/  LOP3.LUT R20, R8.reuse, 0x20, RZ, 0xfc, !PT ;  /* 0x0000002008147812 */ /* 0x040fe200078efcff */
[----:B------:R-:W-:Y:S01]  /*0ef0*/  IMAD.MOV R12, RZ, RZ, -R11 ;  /* 0x000000ffff0c7224 */ /* 0x000fe200078e0a0b */
[----:B------:R-:W-:Y:S01]  /*0f00*/  LOP3.LUT R22, R8, 0x24, RZ, 0xfc, !PT ;  /* 0x0000002408167812 */ /* 0x000fe200078efcff */
[C---:B------:R-:W-:Y:S01]  /*0f10*/  IMAD R11, R2.reuse, R10, R15 ;  /* 0x0000000a020b7224 */ /* 0x040fe200078e020f */
[----:B------:R-:W-:Y:S01]  /*0f20*/  IABS R19, R20 ;  /* 0x0000001400137213 */ /* 0x000fe20000000000 */
[----:B------:R-:W-:Y:S01]  /*0f30*/  IMAD R3, R2, R3, R13 ;  /* 0x0000000302037224 */ /* 0x000fe200078e020d */
[C---:B------:R-:W-:Y:S01]  /*0f40*/  LOP3.LUT R23, R8.reuse, 0x28, RZ, 0xfc, !PT ;  /* 0x0000002808177812 */ /* 0x040fe200078efcff */
[----:B------:R-:W-:Y:S01]  /*0f50*/  IMAD.MOV.U32 R10, RZ, RZ, R5 ;  /* 0x000000ffff0a7224 */ /* 0x000fe200078e0005 */
[C---:B------:R-:W-:Y:S01]  /*0f60*/  LOP3.LUT R24, R8.reuse, 0x2c, RZ, 0xfc, !PT ;  /* 0x0000002c08187812 */ /* 0x040fe200078efcff */
[----:B------:R-:W-:Y:S01]  /*0f70*/  @!P3 IMAD.IADD R9, R9, 0x1, -R2 ;  /* 0x000000010909b824 */ /* 0x000fe200078e0a02 */
[----:B------:R-:W-:Y:S01]  /*0f80*/  LOP3.LUT R26, R8, 0x48, RZ, 0xfc, !PT ;  /* 0x00000048081a7812 */ /* 0x000fe200078efcff */
[----:B------:R-:W-:Y:S01]  /*0f90*/  @!P2 IMAD.MOV R10, RZ, RZ, -R10 ;  /* 0x000000ffff0aa224 */ /* 0x000fe200078e0a0a */
[C---:B------:R-:W-:Y:S01]  /*0fa0*/  ISETP.GT.U32.AND P2, PT, R2.reuse, R3, PT ;  /* 0x000000030200720c */ /* 0x040fe20003f44070 */
[----:B------:R-:W-:Y:S01]  /*0fb0*/  IMAD.MOV.U32 R15, RZ, RZ, R14 ;  /* 0x000000ffff0f7224 */ /* 0x000fe200078e000e */
[C---:B------:R-:W-:Y:S01]  /*0fc0*/  ISETP.GT.U32.AND P3, PT, R2.reuse, R9, PT ;  /* 0x000000090200720c */ /* 0x040fe20003f64070 */
[----:B------:R-:W-:Y:S01]  /*0fd0*/  @!P6 IMAD.MOV R7, RZ, RZ, -R7 ;  /* 0x000000ffff07e224 */ /* 0x000fe200078e0a07 */
[----:B------:R-:W-:Y:S01]  /*0fe0*/  ISETP.GT.U32.AND P6, PT, R2, R11, PT ;  /* 0x0000000b0200720c */ /* 0x000fe20003fc4070 */
[----:B------:R-:W-:Y:S01]  /*0ff0*/  IMAD.HI.U32 R5, R6, R15, RZ ;  /* 0x0000000f06057227 */ /* 0x000fe200078e00ff */
[----:B------:R-:W-:Y:S01]  /*1000*/  IABS R21, R24 ;  /* 0x0000001800157213 */ /* 0x000fe20000000000 */
[----:B------:R-:W0:Y:S01]  /*1010*/  FENCE.VIEW.ASYNC.T ;  /* 0x00000000000073c6 */ /* 0x000e220000000200 */
[----:B------:R-:W-:Y:S01]  /*1020*/  IABS R31, R26 ;  /* 0x0000001a001f7213 */ /* 0x000fe20000000000 */
[----:B------:R-:W-:Y:S01]  /*1030*/  IMAD.MOV R5, RZ, RZ, -R5 ;  /* 0x000000ffff057224 */ /* 0x000fe200078e0a05 */
[----:B------:R-:W-:Y:S01]  /*1040*/  LOP3.LUT R28, R8, 0x4c, RZ, 0xfc, !PT ;  /* 0x0000004c081c7812 */ /* 0x000fe200078efcff */
[----:B------:R-:W-:Y:S01]  /*1050*/  IMAD R13, R2, R12, R17 ;  /* 0x0000000c020d7224 */ /* 0x000fe200078e0211 */
[----:B------:R-:W-:Y:S01]  /*1060*/  IABS R17, R22 ;  /* 0x0000001600117213 */ /* 0x000fe20000000000 */
[--C-:B------:R-:W-:Y:S01]  /*1070*/  @!P2 IMAD.IADD R3, R3, 0x1, -R2.reuse ;  /* 0x000000010303a824 */ /* 0x100fe200078e0a02 */
[----:B------:R-:W-:Y:S01]  /*1080*/  LOP3.LUT R36, R8, 0x58, RZ, 0xfc, !PT ;  /* 0x0000005808247812 */ /* 0x000fe200078efcff */
[----:B------:R-:W-:Y:S01]  /*1090*/  IMAD.HI.U32 R12, R6, R19, RZ ;  /* 0x00000013060c7227 */ /* 0x000fe200078e00ff */
[----:B------:R-:W-:Y:S01]  /*10a0*/  LOP3.LUT R32, R8, 0x54, RZ, 0xfc, !PT ;  /* 0x0000005408207812 */ /* 0x000fe200078efcff */
[----:B------:R-:W1:Y:S01]  /*10b0*/  LDCU UR5, c[0x0][0x3a4] ;  /* 0x00007480ff0577ac */ /* 0x000e620008000800 */
[C---:B------:R-:W-:Y:S01]  /*10c0*/  ISETP.GT.U32.AND P2, PT, R2.reuse, R3, PT ;  /* 0x000000030200720c */ /* 0x040fe20003f44070 */
[C---:B------:R-:W-:Y:S01]  /*10d0*/  IMAD R5, R2.reuse, R5, R15 ;  /* 0x0000000502057224 */ /* 0x040fe200078e020f */
[----:B------:R-:W-:Y:S01]  /*10e0*/  IABS R35, R36 ;  /* 0x0000002400237213 */ /* 0x000fe20000000000 */
[----:B------:R-:W-:Y:S01]  /*10f0*/  @!P3 IMAD.IADD R9, R9, 0x1, -R2 ;  /* 0x000000010909b824 */ /* 0x000fe200078e0a02 */
[----:B------:R-:W-:Y:S01]  /*1100*/  ISETP.GT.U32.AND P3, PT, R2, R13, PT ;  /* 0x0000000d0200720c */ /* 0x000fe20003f64070 */
[----:B------:R-:W-:Y:S01]  /*1110*/  IMAD.MOV R12, RZ, RZ, -R12 ;  /* 0x000000ffff0c7224 */ /* 0x000fe200078e0a0c */
[----:B------:R-:W-:Y:S01]  /*1120*/  LOP3.LUT R30, R8, 0x50, RZ, 0xfc, !PT ;  /* 0x00000050081e7812 */ /* 0x000fe200078efcff */
[----:B------:R-:W-:Y:S01]  /*1130*/  @!P4 IMAD.MOV R9, RZ, RZ, -R9 ;  /* 0x000000ffff09c224 */ /* 0x000fe200078e0a09 */
[C---:B------:R-:W-:Y:S01]  /*1140*/  ISETP.GT.U32.AND P4, PT, R2.reuse, R5, PT ;  /* 0x000000050200720c */ /* 0x040fe20003f84070 */
[----:B------:R-:W-:Y:S01]  /*1150*/  @!P6 IMAD.IADD R11, R11, 0x1, -R2 ;  /* 0x000000010b0be824 */ /* 0x000fe200078e0a02 */
[----:B------:R-:W-:Y:S01]  /*1160*/  IABS R33, R32 ;  /* 0x0000002000217213 */ /* 0x000fe20000000000 */
[----:B------:R-:W-:Y:S01]  /*1170*/  IMAD R15, R2, R12, R19 ;  /* 0x0000000c020f7224 */ /* 0x000fe200078e0213 */
[----:B------:R-:W-:Y:S01]  /*1180*/  IABS R19, R23 ;  /* 0x0000001700137213 */ /* 0x000fe20000000000 */
[----:B------:R-:W-:Y:S01]  /*1190*/  IMAD.HI.U32 R12, R6, R17, RZ ;  /* 0x00000011060c7227 */ /* 0x000fe200078e00ff */
[----:B------:R-:W-:Y:S01]  /*11a0*/  ISETP.GT.U32.AND P6, PT, R2, R11, PT ;  /* 0x0000000b0200720c */ /* 0x000fe20003fc4070 */
[----:B------:R-:W-:Y:S01]  /*11b0*/  UMOV UR13, UR10 ;  /* 0x0000000a000d7c82 */ /* 0x000fe20008000000 */
[C---:B------:R-:W-:Y:S01]  /*11c0*/  LOP3.LUT R38, R8.reuse, 0x5c, RZ, 0xfc, !PT ;  /* 0x0000005c08267812 */ /* 0x040fe200078efcff */
[----:B------:R-:W-:Y:S01]  /*11d0*/  IMAD.MOV R12, RZ, RZ, -R12 ;  /* 0x000000ffff0c7224 */ /* 0x000fe200078e0a0c */
[----:B------:R-:W-:Y:S01]  /*11e0*/  LOP3.LUT R44, R8, 0x60, RZ, 0xfc, !PT ;  /* 0x00000060082c7812 */ /* 0x000fe200078efcff */
[--C-:B------:R-:W-:Y:S01]  /*11f0*/  @!P2 IMAD.IADD R3, R3, 0x1, -R2.reuse ;  /* 0x000000010303a824 */ /* 0x100fe200078e0a02 */
[C---:B------:R-:W-:Y:S01]  /*1200*/  ISETP.GT.U32.AND P2, PT, R2.reuse, R15, PT ;  /* 0x0000000f0200720c */ /* 0x040fe20003f44070 */
[----:B------:R-:W-:Y:S01]  /*1210*/  IMAD R17, R2, R12, R17 ;  /* 0x0000000c02117224 */ /* 0x000fe200078e0211 */
[----:B------:R-:W-:Y:S01]  /*1220*/  IABS R37, R38 ;  /* 0x0000002600257213 */ /* 0x000fe20000000000 */
[----:B------:R-:W-:Y:S01]  /*1230*/  IMAD.MOV.U32 R12, RZ, RZ, R3 ;  /* 0x000000ffff0c7224 */ /* 0x000fe200078e0003 */
[----:B------:R-:W-:Y:S01]  /*1240*/  LOP3.LUT R46, R8, 0x64, RZ, 0xfc, !PT ;  /* 0x00000064082e7812 */ /* 0x000fe200078efcff */
[----:B------:R-:W-:Y:S01]  /*1250*/  @!P4 IMAD.IADD R5, R5, 0x1, -R2 ;  /* 0x000000010505c824 */ /* 0x000fe200078e0a02 */
[----:B------:R-:W-:Y:S01]  /*1260*/  ISETP.GE.AND P4, PT, R18, RZ, PT ;  /* 0x000000ff1200720c */ /* 0x000fe20003f86270 */
[----:B------:R-:W-:Y:S01]  /*1270*/  @!P1 IMAD.MOV R12, RZ, RZ, -R12 ;  /* 0x000000ffff0c9224 */ /* 0x000fe200078e0a0c */
[----:B------:R-:W-:Y:S01]  /*1280*/  LOP3.LUT R18, R8, 0x34, RZ, 0xfc, !PT ;  /* 0x0000003408127812 */ /* 0x000fe200078efcff */
[--C-:B------:R-:W-:Y:S01]  /*1290*/  @!P3 IMAD.IADD R13, R13, 0x1, -R2.reuse ;  /* 0x000000010d0db824 */ /* 0x100fe200078e0a02 */
[C---:B------:R-:W-:Y:S01]  /*12a0*/  ISETP.GT.U32.AND P1, PT, R2.reuse, R5, PT ;  /* 0x000000050200720c */ /* 0x040fe20003f24070 */
[----:B------:R-:W-:Y:S01]  /*12b0*/  @!P6 IMAD.IADD R11, R11, 0x1, -R2 ;  /* 0x000000010b0be824 */ /* 0x000fe200078e0a02 */
[----:B------:R-:W-:Y:S01]  /*12c0*/  ISETP.GT.U32.AND P6, PT, R2, R17, PT ;  /* 0x000000110200720c */ /* 0x000fe20003fc4070 */
[----:B------:R-:W-:Y:S01]  /*12d0*/  IMAD.HI.U32 R14, R6, R19, RZ ;  /* 0x00000013060e7227 */ /* 0x000fe200078e00ff */
[----:B------:R-:W-:Y:S01]  /*12e0*/  ISETP.GT.U32.AND P3, PT, R2, R13, PT ;  /* 0x0000000d0200720c */ /* 0x000fe20003f64070 */
[----:B------:R-:W2:Y:S01]  /*12f0*/  LDCU.128 UR20, c[0x0][0x380] ;  /* 0x00007000ff1477ac */ /* 0x000ea20008000c00 */
[----:B------:R-:W-:Y:S01]  /*1300*/  LOP3.LUT R52, R8, 0x68, RZ, 0xfc, !PT ;  /* 0x0000006808347812 */ /* 0x000fe200078efcff */
[----:B------:R-:W-:Y:S01]  /*1310*/  IMAD.MOV R14, RZ, RZ, -R14 ;  /* 0x000000ffff0e7224 */ /* 0x000fe200078e0a0e */
[----:B------:R-:W-:Y:S01]  /*1320*/  IABS R39, R44 ;  /* 0x0000002c00277213 */ /* 0x000fe20000000000 */
[----:B------:R-:W-:Y:S01]  /*1330*/  IMAD.HI.U32 R16, R6, R21, RZ ;  /* 0x0000001506107227 */ /* 0x000fe200078e00ff */
[----:B------:R-:W-:Y:S01]  /*1340*/  IABS R41, R46 ;  /* 0x0000002e00297213 */ /* 0x000fe20000000000 */
[----:B------:R-:W3:Y:S01]  /*1350*/  LDC.64 R124, c[0x0][0x3a8] ;  /* 0x0000ea00ff7c7b82 */ /* 0x000ee20000000a00 */
[----:B------:R-:W-:Y:S01]  /*1360*/  IABS R45, R52 ;  /* 0x00000034002d7213 */ /* 0x000fe20000000000 */
[----:B------:R-:W-:Y:S01]  /*1370*/  @!P2 IMAD.IADD R15, R15, 0x1, -R2 ;  /* 0x000000010f0fa824 */ /* 0x000fe200078e0a02 */
[----:B------:R-:W-:Y:S01]  /*1380*/  ISETP.GE.AND P2, PT, R22, RZ, PT ;  /* 0x000000ff1600720c */ /* 0x000fe20003f46270 */
[----:B------:R-:W-:Y:S01]  /*1390*/  IMAD R3, R2, R14, R19 ;  /* 0x0000000e02037224 */ /* 0x000fe200078e0213 */
[C---:B------:R-:W-:Y:S01]  /*13a0*/  LOP3.LUT R54, R8.reuse, 0x70, RZ, 0xfc, !PT ;  /* 0x0000007008367812 */ /* 0x040fe200078efcff */
[----:B------:R-:W-:Y:S01]  /*13b0*/  IMAD.MOV R16, RZ, RZ, -R16 ;  /* 0x000000ffff107224 */ /* 0x000fe200078e0a10 */
[----:B------:R-:W-:Y:S01]  /*13c0*/  LOP3.LUT R56, R8, 0x74, RZ, 0xfc, !PT ;  /* 0x0000007408387812 */ /* 0x000fe200078efcff */
[--C-:B------:R-:W-:Y:S01]  /*13d0*/  @!P1 IMAD.IADD R5, R5, 0x1, -R2.reuse ;  /* 0x0000000105059824 */ /* 0x100fe200078e0a02 */
[C---:B------:R-:W-:Y:S01]  /*13e0*/  ISETP.GT.U32.AND P1, PT, R2.reuse, R3, PT ;  /* 0x000000030200720c */ /* 0x040fe20003f24070 */
[--C-:B------:R-:W-:Y:S01]  /*13f0*/  @!P6 IMAD.IADD R17, R17, 0x1, -R2.reuse ;  /* 0x000000011111e824 */ /* 0x100fe200078e0a02 */
[C---:B------:R-:W-:Y:S01]  /*1400*/  ISETP.GT.U32.AND P6, PT, R2.reuse, R15, PT ;  /* 0x0000000f0200720c */ /* 0x040fe20003fc4070 */
[----:B------:R-:W-:Y:S01]  /*1410*/  IMAD R19, R2, R16, R21 ;  /* 0x0000001002137224 */ /* 0x000fe200078e0215 */
[C---:B------:R-:W-:Y:S01]  /*1420*/  LOP3.LUT R16, R8.reuse, 0x30, RZ, 0xfc, !PT ;  /* 0x0000003008107812 */ /* 0x040fe200078efcff */
[----:B------:R-:W-:Y:S01]  /*1430*/  IMAD.MOV.U32 R14, RZ, RZ, R5 ;  /* 0x000000ffff0e7224 */ /* 0x000fe200078e0005 */
[----:B------:R-:W-:Y:S01]  /*1440*/  LOP3.LUT R57, R8, 0x78, RZ, 0xfc, !PT ;  /* 0x0000007808397812 */ /* 0x000fe200078efcff */
[----:B------:R-:W-:Y:S01]  /*1450*/  @!P3 IMAD.IADD R13, R13, 0x1, -R2 ;  /* 0x000000010d0db824 */ /* 0x000fe200078e0a02 */
[----:B------:R-:W-:Y:S01]  /*1460*/  ISETP.GE.AND P3, PT, R20, RZ, PT ;  /* 0x000000ff1400720c */ /* 0x000fe20003f66270 */
[----:B------:R-:W-:Y:S01]  /*1470*/  @!P4 IMAD.MOV R14, RZ, RZ, -R14 ;  /* 0x000000ffff0ec224 */ /* 0x000fe200078e0a0e */
[C---:B------:R-:W-:Y:S01]  /*1480*/  ISETP.GT.U32.AND P4, PT, R2.reuse, R19, PT ;  /* 0x000000130200720c */ /* 0x040fe20003f84070 */
[----:B------:R-:W-:Y:S01]  /*1490*/  @!P0 IMAD.MOV R11, RZ, RZ, -R11 ;  /* 0x000000ffff0b8224 */ /* 0x000fe200078e0a0b */
[----:B------:R-:W-:Y:S01]  /*14a0*/  ISETP.GT.U32.AND P0, PT, R2, R17, PT ;  /* 0x000000110200720c */ /* 0x000fe20003f04070 */
[--C-:B------:R-:W-:Y:S01]  /*14b0*/  @!P1 IMAD.IADD R3, R3, 0x1, -R2.reuse ;  /* 0x0000000103039824 */ /* 0x100fe200078e0a02 */
[----:B------:R-:W-:Y:S01]  /*14c0*/  IABS R21, R16 ;  /* 0x0000001000157213 */ /* 0x000fe20000000000 */
[----:B------:R-:W-:Y:S01]  /*14d0*/  @!P6 IMAD.IADD R15, R15, 0x1, -R2 ;  /* 0x000000010f0fe824 */ /* 0x000fe200078e0a02 */
[----:B------:R-:W-:Y:S01]  /*14e0*/  ISETP.GE.AND P6, PT, R24, RZ, PT ;  /* 0x000000ff1800720c */ /* 0x000fe20003fc6270 */
[----:B------:R-:W-:Y:S01]  /*14f0*/  @!P5 IMAD.MOV R13, RZ, RZ, -R13 ;  /* 0x000000ffff0dd224 */ /* 0x000fe200078e0a0d */
[----:B------:R-:W-:Y:S01]  /*1500*/  ISETP.GE.AND P5, PT, R23, RZ, PT ;  /* 0x000000ff1700720c */ /* 0x000fe20003fa6270 */
[----:B------:R-:W-:Y:S01]  /*1510*/  IMAD.HI.U32 R5, R6, R21, RZ ;  /* 0x0000001506057227 */ /* 0x000fe200078e00ff */
[----:B------:R-:W-:-:S02]  /*1520*/  IABS R23, R18 ;  /* 0x0000001200177213 */ /* 0x000fc40000000000 */
[----:B------:R-:W-:Y:S01]  /*1530*/  ISETP.GE.AND P1, PT, R18, RZ, PT ;  /* 0x000000ff1200720c */ /* 0x000fe20003f26270 */
[----:B------:R-:W-:Y:S01]  /*1540*/  @!P3 IMAD.MOV R15, RZ, RZ, -R15 ;  /* 0x000000ffff0fb224 */ /* 0x000fe200078e0a0f */
[----:B------:R-:W-:Y:S01]  /*1550*/  ISETP.GT.U32.AND P3, PT, R2, R3, PT ;  /* 0x000000030200720c */ /* 0x000fe20003f64070 */
[--C-:B------:R-:W-:Y:S01]  /*1560*/  @!P4 IMAD.IADD R19, R19, 0x1, -R2.reuse ;  /* 0x000000011313c824 */ /* 0x100fe200078e0a02 */
[C---:B------:R-:W-:Y:S01]  /*1570*/  LOP3.LUT R18, R8.reuse, 0x3c, RZ, 0xfc, !PT ;  /* 0x0000003c08127812 */ /* 0x040fe200078efcff */
[----:B------:R-:W-:Y:S01]  /*1580*/  IMAD.MOV R5, RZ, RZ, -R5 ;  /* 0x000000ffff057224 */ /* 0x000fe200078e0a05 */
[----:B------:R-:W-:Y:S01]  /*1590*/  LOP3.LUT R20, R8, 0x40, RZ, 0xfc, !PT ;  /* 0x0000004008147812 */ /* 0x000fe200078efcff */
[----:B------:R-:W-:Y:S01]  /*15a0*/  @!P0 IMAD.IADD R17, R17, 0x1, -R2 ;  /* 0x0000000111118824 */ /* 0x000fe200078e0a02 */
[C---:B------:R-:W-:Y:S01]  /*15b0*/  ISETP.GT.U32.AND P4, PT, R2.reuse, R19, PT ;  /* 0x000000130200720c */ /* 0x040fe20003f84070 */
[----:B------:R-:W-:Y:S01]  /*15c0*/  IMAD R5, R2, R5, R21 ;  /* 0x0000000502057224 */ /* 0x000fe200078e0215 */
[----:B------:R-:W-:Y:S01]  /*15d0*/  ISETP.GE.AND P0, PT, R16, RZ, PT ;  /* 0x000000ff1000720c */ /* 0x000fe20003f06270 */
[----:B------:R-:W-:Y:S01]  /*15e0*/  IMAD.HI.U32 R16, R6, R23, RZ ;  /* 0x0000001706107227 */ /* 0x000fe200078e00ff */
[----:B------:R-:W-:-:S02]  /*15f0*/  IABS R25, R18 ;  /* 0x0000001200197213 */ /* 0x000fc40000000000 */
[----:B------:R-:W-:Y:S01]  /*1600*/  IABS R27, R20 ;  /* 0x00000014001b7213 */ /* 0x000fe20000000000 */
[----:B------:R-:W-:Y:S01]  /*1610*/  @!P3 IMAD.IADD R3, R3, 0x1, -R2 ;  /* 0x000000010303b824 */ /* 0x000fe200078e0a02 */
[----:B------:R-:W-:Y:S01]  /*1620*/  ISETP.GT.U32.AND P3, PT, R2, R5, PT ;  /* 0x000000050200720c */ /* 0x000fe20003f64070 */
[----:B------:R-:W-:Y:S01]  /*1630*/  IMAD.MOV R16, RZ, RZ, -R16 ;  /* 0x000000ffff107224 */ /* 0x000fe200078e0a10 */
[----:B------:R-:W-:Y:S01]  /*1640*/  LOP3.LUT R24, R8, 0x44, RZ, 0xfc, !PT ;  /* 0x0000004408187812 */ /* 0x000fe200078efcff */
[----:B------:R-:W-:Y:S01]  /*1650*/  @!P2 IMAD.MOV R17, RZ, RZ, -R17 ;  /* 0x000000ffff11a224 */ /* 0x000fe200078e0a11 */
[----:B------:R-:W-:Y:S01]  /*1660*/  IABS R49, R54 ;  /* 0x0000003600317213 */ /* 0x000fe20000000000 */
[----:B------:R-:W-:Y:S01]  /*1670*/  IMAD R21, R2, R16, R23 ;  /* 0x0000001002157224 */ /* 0x000fe200078e0217 */
[----:B------:R-:W-:Y:S01]  /*1680*/  LOP3.LUT R16, R8, 0x38, RZ, 0xfc, !PT ;  /* 0x0000003808107812 */ /* 0x000fe200078efcff */
[----:B------:R-:W-:Y:S01]  /*1690*/  @!P4 IMAD.IADD R19, R19, 0x1, -R2 ;  /* 0x000000011313c824 */ /* 0x000fe200078e0a02 */
[----:B------:R-:W-:Y:S01]  /*16a0*/  ISETP.GE.AND P4, PT, R18, RZ, PT ;  /* 0x000000ff1200720c */ /* 0x000fe20003f86270 */
[----:B------:R-:W-:Y:S01]  /*16b0*/  IMAD.HI.U32 R18, R6, R25, RZ ;  /* 0x0000001906127227 */ /* 0x000fe200078e00ff */
[----:B------:R-:W-:-:S02]  /*16c0*/  IABS R23, R16 ;  /* 0x0000001000177213 */ /* 0x000fc40000000000 */
[----:B------:R-:W-:Y:S01]  /*16d0*/  ISETP.GE.AND P2, PT, R16, RZ, PT ;  /* 0x000000ff1000720c */ /* 0x000fe20003f46270 */
[----:B------:R-:W-:Y:S01]  /*16e0*/  @!P6 IMAD.MOV R19, RZ, RZ, -R19 ;  /* 0x000000ffff13e224 */ /* 0x000fe200078e0a13 */
[----:B------:R-:W-:Y:S01]  /*16f0*/  ISETP.GT.U32.AND P6, PT, R2, R21, PT ;  /* 0x000000150200720c */ /* 0x000fe20003fc4070 */
[----:B------:R-:W-:Y:S01]  /*1700*/  @!P3 IMAD.IADD R5, R5, 0x1, -R2 ;  /* 0x000000010505b824 */ /* 0x000fe200078e0a02 */
[----:B------:R-:W-:Y:S01]  /*1710*/  IABS R29, R24 ;  /* 0x00000018001d7213 */ /* 0x000fe20000000000 */
[----:B------:R-:W-:Y:S01]  /*1720*/  IMAD.MOV.U32 R16, RZ, RZ, R3 ;  /* 0x000000ffff107224 */ /* 0x000fe200078e0003 */
[----:B------:R-:W-:Y:S01]  /*1730*/  IABS R51, R56 ;  /* 0x0000003800337213 */ /* 0x000fe20000000000 */
[----:B------:R-:W-:Y:S01]  /*1740*/  IMAD.HI.U32 R3, R6, R23, RZ ;  /* 0x0000001706037227 */ /* 0x000fe200078e00ff */
[----:B------:R-:W-:Y:S02]  /*1750*/  ISETP.GT.U32.AND P3, PT, R2, R5, PT ;  /* 0x000000050200720c */ /* 0x000fe40003f64070 */
[----:B------:R-:W-:Y:S01]  /*1760*/  IABS R53, R57 ;  /* 0x0000003900357213 */ /* 0x000fe20000000000 */
[----:B------:R-:W-:Y:S01]  /*1770*/  IMAD.MOV R3, RZ, RZ, -R3 ;  /* 0x000000ffff037224 */ /* 0x000fe200078e0a03 */
[----:B------:R-:W-:Y:S01]  /*1780*/  PRMT R167, RZ, 0x7610, R167 ;  /* 0x00007610ffa77816 */ /* 0x000fe200000000a7 */
[----:B------:R-:W-:-:S02]  /*1790*/  IMAD.MOV R18, RZ, RZ, -R18 ;  /* 0x000000ffff127224 */ /* 0x000fc400078e0a12 */
[----:B------:R-:W-:Y:S02]  /*17a0*/  @!P6 IMAD.IADD R21, R21, 0x1, -R2 ;  /* 0x000000011515e824 */ /* 0x000fe400078e0a02 */
[C---:B------:R-:W-:Y:S02]  /*17b0*/  IMAD R3, R2.reuse, R3, R23 ;  /* 0x0000000302037224 */ /* 0x040fe400078e0217 */
[C---:B------:R-:W-:Y:S01]  /*17c0*/  IMAD R23, R2.reuse, R18, R25 ;  /* 0x0000001202177224 */ /* 0x040fe200078e0219 */
[----:B------:R-:W-:Y:S01]  /*17d0*/  ISETP.GT.U32.AND P6, PT, R2, R21, PT ;  /* 0x000000150200720c */ /* 0x000fe20003fc4070 */
[----:B------:R-:W-:-:S04]  /*17e0*/  IMAD.HI.U32 R18, R6, R27, RZ ;  /* 0x0000001b06127227 */ /* 0x000fc800078e00ff */
[----:B------:R-:W-:Y:S01]  /*17f0*/  @!P3 IMAD.IADD R5, R5, 0x1, -R2 ;  /* 0x000000010505b824 */ /* 0x000fe200078e0a02 */
[C---:B------:R-:W-:Y:S01]  /*1800*/  ISETP.GT.U32.AND P3, PT, R2.reuse, R3, PT ;  /* 0x000000030200720c */ /* 0x040fe20003f64070 */
[----:B------:R-:W-:Y:S02]  /*1810*/  IMAD.MOV R22, RZ, RZ, -R18 ;  /* 0x000000ffff167224 */ /* 0x000fe400078e0a12 */
[----:B------:R-:W-:Y:S02]  /*1820*/  IMAD.MOV.U32 R34, RZ, RZ, R5 ;  /* 0x000000ffff227224 */ /* 0x000fe400078e0005 */
[C---:B------:R-:W-:Y:S02]  /*1830*/  IMAD R5, R2.reuse, R22, R27 ;  /* 0x0000001602057224 */ /* 0x040fe400078e021b */
[----:B------:R-:W-:Y:S02]  /*1840*/  @!P6 IMAD.IADD R21, R21, 0x1, -R2 ;  /* 0x000000011515e824 */ /* 0x000fe400078e0a02 */
[----:B------:R-:W-:Y:S01]  /*1850*/  @!P5 IMAD.MOV R16, RZ, RZ, -R16 ;  /* 0x000000ffff10d224 */ /* 0x000fe200078e0a10 */
[----:B------:R-:W-:Y:S01]  /*1860*/  ISETP.GT.U32.AND P6, PT, R2, R5, PT ;  /* 0x000000050200720c */ /* 0x000fe20003fc4070 */
[----:B------:R-:W-:Y:S01]  /*1870*/  @!P0 IMAD.MOV R34, RZ, RZ, -R34 ;  /* 0x000000ffff228224 */ /* 0x000fe200078e0a22 */
[----:B------:R-:W-:Y:S01]  /*1880*/  ISETP.GE.AND P5, PT, R20, RZ, PT ;  /* 0x000000ff1400720c */ /* 0x000fe20003fa6270 */
[----:B------:R-:W-:Y:S01]  /*1890*/  IMAD.HI.U32 R20, R6, R29, RZ ;  /* 0x0000001d06147227 */ /* 0x000fe200078e00ff */
[----:B------:R-:W-:-:S03]  /*18a0*/  ISETP.GT.U32.AND P0, PT, R2, R23, PT ;  /* 0x000000170200720c */ /* 0x000fc60003f04070 */
[----:B------:R-:W-:Y:S02]  /*18b0*/  IMAD.MOV R20, RZ, RZ, -R20 ;  /* 0x000000ffff147224 */ /* 0x000fe400078e0a14 */
[----:B------:R-:W-:-:S04]  /*18c0*/  IMAD.HI.U32 R18, R6, R31, RZ ;  /* 0x0000001f06127227 */ /* 0x000fc800078e00ff */
[C---:B------:R-:W-:Y:S01]  /*18d0*/  IMAD R25, R2.reuse, R20, R29 ;  /* 0x0000001402197224 */ /* 0x040fe200078e021d */
[----:B------:R-:W-:Y:S01]  /*18e0*/  IABS R29, R28 ;  /* 0x0000001c001d7213 */ /* 0x000fe20000000000 */
[----:B------:R-:W-:Y:S02]  /*18f0*/  @!P6 IMAD.IADD R5, R5, 0x1, -R2 ;  /* 0x000000010505e824 */ /* 0x000fe400078e0a02 */
[----:B------:R-:W-:Y:S02]  /*1900*/  IMAD.MOV R18, RZ, RZ, -R18 ;  /* 0x000000ffff127224 */ /* 0x000fe400078e0a12 */
[----:B------:R-:W-:Y:S01]  /*1910*/  @!P0 IMAD.IADD R23, R23, 0x1, -R2 ;  /* 0x0000000117178824 */ /* 0x000fe200078e0a02 */
[C---:B------:R-:W-:Y:S01]  /*1920*/  ISETP.GT.U32.AND P6, PT, R2.reuse, R5, PT ;  /* 0x000000050200720c */ /* 0x040fe20003fc4070 */
[----:B------:R-:W-:Y:S01]  /*1930*/  IMAD R27, R2, R18, R31 ;  /* 0x00000012021b7224 */ /* 0x000fe200078e021f */
[----:B------:R-:W-:Y:S01]  /*1940*/  IABS R31, R30 ;  /* 0x0000001e001f7213 */ /* 0x000fe20000000000 */
[----:B------:R-:W-:Y:S01]  /*1950*/  IMAD.HI.U32 R18, R6, R29, RZ ;  /* 0x0000001d06127227 */ /* 0x000fe200078e00ff */
[----:B------:R-:W-:-:S03]  /*1960*/  ISETP.GT.U32.AND P0, PT, R2, R23, PT ;  /* 0x000000170200720c */ /* 0x000fc60003f04070 */
[----:B------:R-:W-:Y:S02]  /*1970*/  @!P3 IMAD.IADD R3, R3, 0x1, -R2 ;  /* 0x000000010303b824 */ /* 0x000fe400078e0a02 */
[----:B------:R-:W-:Y:S02]  /*1980*/  IMAD.MOV R18, RZ, RZ, -R18 ;  /* 0x000000ffff127224 */ /* 0x000fe400078e0a12 */
[----:B------:R-:W-:Y:S01]  /*1990*/  @!P1 IMAD.MOV R21, RZ, RZ, -R21 ;  /* 0x000000ffff159224 */ /* 0x000fe200078e0a15 */
[C---:B------:R-:W-:Y:S01]  /*19a0*/  ISETP.GT.U32.AND P3, PT, R2.reuse, R3, PT ;  /* 0x000000030200720c */ /* 0x040fe20003f64070 */
[C---:B------:R-:W-:Y:S02]  /*19b0*/  IMAD R29, R2.reuse, R18, R29 ;  /* 0x00000012021d7224 */ /* 0x040fe400078e021d */
[--C-:B------:R-:W-:Y:S02]  /*19c0*/  @!P6 IMAD.IADD R5, R5, 0x1, -R2.reuse ;  /* 0x000000010505e824 */ /* 0x100fe400078e0a02 */
[----:B------:R-:W-:Y:S01]  /*19d0*/  @!P0 IMAD.IADD R23, R23, 0x1, -R2 ;  /* 0x0000000117178824 */ /* 0x000fe200078e0a02 */
[----:B------:R-:W-:Y:S01]  /*19e0*/  ISETP.GT.U32.AND P6, PT, R2, R29, PT ;  /* 0x0000001d0200720c */ /* 0x000fe20003fc4070 */
[----:B------:R-:W-:Y:S01]  /*19f0*/  IMAD.HI.U32 R22, R6, R35, RZ ;  /* 0x0000002306167227 */ /* 0x000fe200078e00ff */
[----:B------:R-:W-:-:S03]  /*1a00*/  ISETP.GT.U32.AND P0, PT, R2, R27, PT ;  /* 0x0000001b0200720c */ /* 0x000fc60003f04070 */
[----:B------:R-:W-:Y:S02]  /*1a10*/  IMAD.MOV R22, RZ, RZ, -R22 ;  /* 0x000000ffff167224 */ /* 0x000fe400078e0a16 */
[----:B------:R-:W-:Y:S01]  /*1a20*/  @!P3 IMAD.IADD R3, R3, 0x1, -R2 ;  /* 0x000000010303b824 */ /* 0x000fe200078e0a02 */
[----:B------:R-:W-:Y:S01]  /*1a30*/  ISETP.GT.U32.AND P3, PT, R2, R25, PT ;  /* 0x000000190200720c */ /* 0x000fe20003f64070 */
[----:B------:R-:W-:-:S04]  /*1a40*/  IMAD.HI.U32 R20, R6, R33, RZ ;  /* 0x0000002106147227 */ /* 0x000fc800078e00ff */
[--C-:B------:R-:W-:Y:S02]  /*1a50*/  @!P6 IMAD.IADD R29, R29, 0x1, -R2.reuse ;  /* 0x000000011d1de824 */ /* 0x100fe400078e0a02 */
[--C-:B------:R-:W-:Y:S02]  /*1a60*/  @!P0 IMAD.IADD R27, R27, 0x1, -R2.reuse ;  /* 0x000000011b1b8824 */ /* 0x100fe400078e0a02 */
[----:B------:R-:W-:Y:S01]  /*1a70*/  IMAD.HI.U32 R18, R6, R31, RZ ;  /* 0x0000001f06127227 */ /* 0x000fe200078e00ff */
[C---:B------:R-:W-:Y:S02]  /*1a80*/  ISETP.GT.U32.AND P1, PT, R2.reuse, R29, PT ;  /* 0x0000001d0200720c */ /* 0x040fe40003f24070 */
[----:B------:R-:W-:Y:S01]  /*1a90*/  ISETP.GT.U32.AND P6, PT, R2, R27, PT ;  /* 0x0000001b0200720c */ /* 0x000fe20003fc4070 */
[----:B------:R-:W-:Y:S01]  /*1aa0*/  @!P3 IMAD.IADD R25, R25, 0x1, -R2 ;  /* 0x000000011919b824 */ /* 0x000fe200078e0a02 */
[----:B------:R-:W-:Y:S01]  /*1ab0*/  ISETP.GE.AND P3, PT, R24, RZ, PT ;  /* 0x000000ff1800720c */ /* 0x000fe20003f66270 */
[----:B------:R-:W-:-:S02]  /*1ac0*/  IMAD R35, R2, R22, R35 ;  /* 0x0000001602237224 */ /* 0x000fc400078e0223 */
[----:B------:R-:W-:Y:S01]  /*1ad0*/  IMAD.MOV R20, RZ, RZ, -R20 ;  /* 0x000000ffff147224 */ /* 0x000fe200078e0a14 */
[C---:B------:R-:W-:Y:S01]  /*1ae0*/  ISETP.GT.U32.AND P0, PT, R2.reuse, R25, PT ;  /* 0x000000190200720c */ /* 0x040fe20003f04070 */
[----:B------:R-:W-:Y:S02]  /*1af0*/  IMAD.MOV R18, RZ, RZ, -R18 ;  /* 0x000000ffff127224 */ /* 0x000fe400078e0a12 */
[C---:B------:R-:W-:Y:S02]  /*1b00*/  IMAD R33, R2.reuse, R20, R33 ;  /* 0x0000001402217224 */ /* 0x040fe400078e0221 */
[--C-:B------:R-:W-:Y:S01]  /*1b10*/  @!P1 IMAD.IADD R29, R29, 0x1, -R2.reuse ;  /* 0x000000011d1d9824 */ /* 0x100fe200078e0a02 */
[C---:B------:R-:W-:Y:S01]  /*1b20*/  ISETP.GT.U32.AND P1, PT, R2.reuse, R35, PT ;  /* 0x000000230200720c */ /* 0x040fe20003f24070 */
[C---:B------:R-:W-:Y:S02]  /*1b30*/  IMAD R31, R2.reuse, R18, R31 ;  /* 0x00000012021f7224 */ /* 0x040fe400078e021f */
[----:B------:R-:W-:Y:S01]  /*1b40*/  @!P6 IMAD.IADD R27, R27, 0x1, -R2 ;  /* 0x000000011b1be824 */ /* 0x000fe200078e0a02 */
[----:B------:R-:W-:Y:S01]  /*1b50*/  ISETP.GT.U32.AND P6, PT, R2, R33, PT ;  /* 0x000000210200720c */ /* 0x000fe20003fc4070 */
[----:B------:R-:W-:-:S04]  /*1b60*/  IMAD.HI.U32 R18, R6, R37, RZ ;  /* 0x0000002506127227 */ /* 0x000fc800078e00ff */
[----:B------:R-:W-:Y:S01]  /*1b70*/  @!P0 IMAD.IADD R25, R25, 0x1, -R2 ;  /* 0x0000000119198824 */ /* 0x000fe200078e0a02 */
[----:B------:R-:W-:Y:S01]  /*1b80*/  ISETP.GT.U32.AND P0, PT, R2, R31, PT ;  /* 0x0000001f0200720c */ /* 0x000fe20003f04070 */
[----:B------:R-:W-:Y:S02]  /*1b90*/  IMAD.MOV R22, RZ, RZ, -R18 ;  /* 0x000000ffff167224 */ /* 0x000fe400078e0a12 */
[--C-:B------:R-:W-:Y:S01]  /*1ba0*/  @!P1 IMAD.IADD R35, R35, 0x1, -R2.reuse ;  /* 0x0000000123239824 */ /* 0x100fe200078e0a02 */
[----:B------:R-:W-:Y:S01]  /*1bb0*/  ISETP.GE.AND P1, PT, R28, RZ, PT ;  /* 0x000000ff1c00720c */ /* 0x000fe20003f26270 */
[----:B------:R-:W-:Y:S01]  /*1bc0*/  IMAD R37, R2, R22, R37 ;  /* 0x0000001602257224 */ /* 0x000fe200078e0225 */
[----:B------:R-:W-:Y:S01]  /*1bd0*/  LOP3.LUT R28, R8, 0x6c, RZ, 0xfc, !PT ;  /* 0x0000006c081c7812 */ /* 0x000fe200078efcff */
[----:B------:R-:W-:Y:S02]  /*1be0*/  @!P6 IMAD.IADD R33, R33, 0x1, -R2 ;  /* 0x000000012121e824 */ /* 0x000fe400078e0a02 */
[----:B------:R-:W-:Y:S01]  /*1bf0*/  IMAD.HI.U32 R18, R6, R39, RZ ;  /* 0x0000002706127227 */ /* 0x000fe200078e00ff */
[----:B------:R-:W-:-:S02]  /*1c00*/  IABS R47, R28 ;  /* 0x0000001c002f7213 */ /* 0x000fc40000000000 */
[----:B------:R-:W-:Y:S01]  /*1c10*/  ISETP.GT.U32.AND P6, PT, R2, R37, PT ;  /* 0x000000250200720c */ /* 0x000fe20003fc4070 */
[----:B------:R-:W-:Y:S01]  /*1c20*/  @!P0 IMAD.IADD R31, R31, 0x1, -R2 ;  /* 0x000000011f1f8824 */ /* 0x000fe200078e0a02 */
[----:B------:R-:W-:Y:S01]  /*1c30*/  ISETP.GE.AND P0, PT, R26, RZ, PT ;  /* 0x000000ff1a00720c */ /* 0x000fe20003f06270 */
[----:B------:R-:W-:Y:S01]  /*1c40*/  IMAD.HI.U32 R20, R6, R41, RZ ;  /* 0x0000002906147227 */ /* 0x000fe200078e00ff */
[----:B------:R-:W-:-:S03]  /*1c50*/  LOP3.LUT R26, R8, 0x7c, RZ, 0xfc, !PT ;  /* 0x0000007c081a7812 */ /* 0x000fc600078efcff */
[----:B------:R-:W-:Y:S01]  /*1c60*/  IMAD.HI.U32 R8, R6, R47, RZ ;  /* 0x0000002f06087227 */ /* 0x000fe200078e00ff */
[----:B------:R-:W-:-:S03]  /*1c70*/  IABS R55, R26 ;  /* 0x0000001a00377213 */ /* 0x000fc60000000000 */
[----:B------:R-:W-:-:S04]  /*1c80*/  IMAD.HI.U32 R22, R6, R45, RZ ;  /* 0x0000002d06167227 */ /* 0x000fc800078e00ff */
[----:B------:R-:W-:Y:S02]  /*1c90*/  IMAD.MOV R18, RZ, RZ, -R18 ;  /* 0x000000ffff127224 */ /* 0x000fe400078e0a12 */
[----:B------:R-:W-:Y:S02]  /*1ca0*/  IMAD.MOV R8, RZ, RZ, -R8 ;  /* 0x000000ffff087224 */ /* 0x000fe400078e0a08 */
[----:B------:R-:W-:Y:S02]  /*1cb0*/  IMAD.MOV R20, RZ, RZ, -R20 ;  /* 0x000000ffff147224 */ /* 0x000fe400078e0a14 */
[----:B------:R-:W-:Y:S02]  /*1cc0*/  IMAD.MOV R22, RZ, RZ, -R22 ;  /* 0x000000ffff167224 */ /* 0x000fe400078e0a16 */
[C---:B------:R-:W-:Y:S02]  /*1cd0*/  IMAD R39, R2.reuse, R18, R39 ;  /* 0x0000001202277224 */ /* 0x040fe400078e0227 */
[----:B------:R-:W-:-:S02]  /*1ce0*/  IMAD R47, R2, R8, R47 ;  /* 0x00000008022f7224 */ /* 0x000fc400078e022f */
[----:B------:R-:W-:-:S04]  /*1cf0*/  IMAD.HI.U32 R8, R6, R55, RZ ;  /* 0x0000003706087227 */ /* 0x000fc800078e00ff */
[C---:B------:R-:W-:Y:S02]  /*1d00*/  IMAD R41, R2.reuse, R20, R41 ;  /* 0x0000001402297224 */ /* 0x040fe400078e0229 */
[C---:B------:R-:W-:Y:S02]  /*1d10*/  IMAD R45, R2.reuse, R22, R45 ;  /* 0x00000016022d7224 */ /* 0x040fe400078e022d */
[----:B------:R-:W-:Y:S01]  /*1d20*/  @!P6 IMAD.IADD R37, R37, 0x1, -R2 ;  /* 0x000000012525e824 */ /* 0x000fe200078e0a02 */
[----:B------:R-:W-:Y:S01]  /*1d30*/  ISETP.GT.U32.AND P6, PT, R2, R39, PT ;  /* 0x000000270200720c */ /* 0x000fe20003fc4070 */
[----:B------:R-:W-:-:S04]  /*1d40*/  IMAD.HI.U32 R18, R6, R49, RZ ;  /* 0x0000003106127227 */ /* 0x000fc800078e00ff */
[----:B------:R-:W-:-:S04]  /*1d50*/  IMAD.HI.U32 R20, R6, R51, RZ ;  /* 0x0000003306147227 */ /* 0x000fc800078e00ff */
[----:B------:R-:W-:-:S04]  /*1d60*/  IMAD.HI.U32 R22, R6, R53, RZ ;  /* 0x0000003506167227 */ /* 0x000fc800078e00ff */
[----:B------:R-:W-:Y:S02]  /*1d70*/  IMAD.MOV.U32 R6, RZ, RZ, R3 ;  /* 0x000000ffff067224 */ /* 0x000fe400078e0003 */
[----:B------:R-:W-:Y:S02]  /*1d80*/  IMAD.MOV R3, RZ, RZ, -R8 ;  /* 0x000000ffff037224 */ /* 0x000fe400078e0a08 */
[----:B------:R-:W-:Y:S02]  /*1d90*/  IMAD.MOV.U32 R8, RZ, RZ, R25 ;  /* 0x000000ffff087224 */ /* 0x000fe400078e0019 */
[----:B------:R-:W-:Y:S02]  /*1da0*/  IMAD.MOV R22, RZ, RZ, -R22 ;  /* 0x000000ffff167224 */ /* 0x000fe400078e0a16 */
[----:B------:R-:W-:Y:S01]  /*1db0*/  @!P3 IMAD.MOV R8, RZ, RZ, -R8 ;  /* 0x000000ffff08b224 */ /* 0x000fe200078e0a08 */
[C---:B------:R-:W-:Y:S01]  /*1dc0*/  ISETP.GT.U32.AND P3, PT, R2.reuse, R37, PT ;  /* 0x000000250200720c */ /* 0x040fe20003f64070 */
[----:B------:R-:W-:-:S02]  /*1dd0*/  IMAD R53, R2, R22, R53 ;  /* 0x0000001602357224 */ /* 0x000fc400078e0235 */
[----:B------:R-:W-:Y:S01]  /*1de0*/  @!P6 IMAD.IADD R39, R39, 0x1, -R2 ;  /* 0x000000012727e824 */ /* 0x000fe200078e0a02 */
[C---:B------:R-:W-:Y:S01]  /*1df0*/  ISETP.GT.U32.AND P6, PT, R2.reuse, R41, PT ;  /* 0x000000290200720c */ /* 0x040fe20003fc4070 */
[----:B------:R-:W-:Y:S02]  /*1e00*/  IMAD.MOV.U32 R22, RZ, RZ, R27 ;  /* 0x000000ffff167224 */ /* 0x000fe400078e001b */
[----:B------:R-:W-:Y:S02]  /*1e10*/  IMAD.MOV R18, RZ, RZ, -R18 ;  /* 0x000000ffff127224 */ /* 0x000fe400078e0a12 */
[----:B------:R-:W-:Y:S01]  /*1e20*/  @!P0 IMAD.MOV R22, RZ, RZ, -R22 ;  /* 0x000000ffff168224 */ /* 0x000fe200078e0a16 */
[C---:B------:R-:W-:Y:S01]  /*1e30*/  ISETP.GT.U32.AND P0, PT, R2.reuse, R39, PT ;  /* 0x000000270200720c */ /* 0x040fe20003f04070 */
[C---:B------:R-:W-:Y:S02]  /*1e40*/  IMAD R49, R2.reuse, R18, R49 ;  /* 0x0000001202317224 */ /* 0x040fe400078e0231 */
[----:B------:R-:W-:Y:S01]  /*1e50*/  @!P3 IMAD.IADD R37, R37, 0x1, -R2 ;  /* 0x000000012525b824 */ /* 0x000fe200078e0a02 */
[----:B------:R-:W-:Y:S01]  /*1e60*/  ISETP.GT.U32.AND P3, PT, R2, R53, PT ;  /* 0x000000350200720c */ /* 0x000fe20003f64070 */
[----:B------:R-:W-:-:S02]  /*1e70*/  IMAD.MOV.U32 R18, RZ, RZ, R29 ;  /* 0x000000ffff127224 */ /* 0x000fc400078e001d */
[----:B------:R-:W-:Y:S02]  /*1e80*/  @!P6 IMAD.IADD R41, R41, 0x1, -R2 ;  /* 0x000000012929e824 */ /* 0x000fe400078e0a02 */
[C---:B------:R-:W-:Y:S02]  /*1e90*/  IMAD R25, R2.reuse, R3, R55 ;  /* 0x0000000302197224 */ /* 0x040fe400078e0237 */
[----:B------:R-:W-:Y:S01]  /*1ea0*/  @!P1 IMAD.MOV R18, RZ, RZ, -R18 ;  /* 0x000000ffff129224 */ /* 0x000fe200078e0a12 */
[C---:B------:R-:W-:Y:S01]  /*1eb0*/  ISETP.GT.U32.AND P1, PT, R2.reuse, R45, PT ;  /* 0x0000002d0200720c */ /* 0x040fe20003f24070 */
[----:B------:R-:W-:Y:S01]  /*1ec0*/  IMAD.MOV.U32 R24, RZ, RZ, R5 ;  /* 0x000000ffff187224 */ /* 0x000fe200078e0005 */
[C---:B------:R-:W-:Y:S01]  /*1ed0*/  ISETP.GT.U32.AND P6, PT, R2.reuse, R41, PT ;  /* 0x000000290200720c */ /* 0x040fe20003fc4070 */
[----:B------:R-:W-:Y:S01]  /*1ee0*/  @!P0 IMAD.IADD R39, R39, 0x1, -R2 ;  /* 0x0000000127278824 */ /* 0x000fe200078e0a02 */
[C---:B------:R-:W-:Y:S01]  /*1ef0*/  ISETP.GT.U32.AND P0, PT, R2.reuse, R25, PT ;  /* 0x000000190200720c */ /* 0x040fe20003f04070 */
[----:B------:R-:W-:Y:S01]  /*1f00*/  @!P5 IMAD.MOV R24, RZ, RZ, -R24 ;  /* 0x000000ffff18d224 */ /* 0x000fe200078e0a18 */
[C---:B------:R-:W-:Y:S01]  /*1f10*/  ISETP.GT.U32.AND P5, PT, R2.reuse, R35, PT ;  /* 0x000000230200720c */ /* 0x040fe20003fa4070 */
[----:B------:R-:W-:Y:S01]  /*1f20*/  @!P2 IMAD.MOV R6, RZ, RZ, -R6 ;  /* 0x000000ffff06a224 */ /* 0x000fe200078e0a06 */
[----:B------:R-:W-:Y:S01]  /*1f30*/  ISETP.GT.U32.AND P2, PT, R2, R31, PT ;  /* 0x0000001f0200720c */ /* 0x000fe20003f44070 */
[----:B------:R-:W-:Y:S01]  /*1f40*/  @!P3 IMAD.IADD R53, R53, 0x1, -R2 ;  /* 0x000000013535b824 */ /* 0x000fe200078e0a02 */
[----:B------:R-:W-:Y:S01]  /*1f50*/  ISETP.GE.AND P3, PT, R46, RZ, PT ;  /* 0x000000ff2e00720c */ /* 0x000fe20003f66270 */
[----:B------:R-:W-:Y:S01]  /*1f60*/  @!P4 IMAD.MOV R23, RZ, RZ, -R23 ;  /* 0x000000ffff17c224 */ /* 0x000fe200078e0a17 */
[----:B------:R-:W-:Y:S01]  /*1f70*/  ISETP.GT.U32.AND P4, PT, R2, R33, PT ;  /* 0x000000210200720c */ /* 0x000fe20003f84070 */
[----:B------:R-:W-:Y:S01]  /*1f80*/  IMAD.MOV R20, RZ, RZ, -R20 ;  /* 0x000000ffff147224 */ /* 0x000fe200078e0a14 */
[----:B------:R-:W4:Y:S01]  /*1f90*/  LDC R3, c[0x0][0x3a0] ;  /* 0x0000e800ff037b82 */ /* 0x000f220000000800 */
[--C-:B------:R-:W-:Y:S01]  /*1fa0*/  @!P1 IMAD.IADD R45, R45, 0x1, -R2.reuse ;  /* 0x000000012d2d9824 */ /* 0x100fe200078e0a02 */
[----:B------:R-:W-:Y:S01]  /*1fb0*/  ISETP.GE.AND P1, PT, R32, RZ, PT ;  /* 0x000000ff2000720c */ /* 0x000fe20003f26270 */
[----:B------:R-:W-:Y:S01]  /*1fc0*/  IMAD R51, R2, R20, R51 ;  /* 0x0000001402337224 */ /* 0x000fe200078e0233 */
[----:B------:R-:W-:Y:S01]  /*1fd0*/  LOP3.LUT R5, RZ, R43, RZ, 0x33, !PT ;  /* 0x0000002bff057212 */ /* 0x000fe200078e33ff */
[--C-:B------:R-:W-:Y:S01]  /*1fe0*/  @!P6 IMAD.IADD R41, R41, 0x1, -R2.reuse ;  /* 0x000000012929e824 */ /* 0x100fe200078e0a02 */
[----:B------:R-:W-:Y:S01]  /*1ff0*/  ISETP.GE.AND P6, PT, R30, RZ, PT ;  /* 0x000000ff1e00720c */ /* 0x000fe20003fc6270 */
[--C-:B------:R-:W-:Y:S01]  /*2000*/  @!P0 IMAD.IADD R25, R25, 0x1, -R2.reuse ;  /* 0x0000000119198824 */ /* 0x100fe200078e0a02 */
[C---:B------:R-:W-:Y:S01]  /*2010*/  ISETP.GT.U32.AND P0, PT, R2.reuse, R45, PT ;  /* 0x0000002d0200720c */ /* 0x040fe20003f04070 */
[--C-:B------:R-:W-:Y:S01]  /*2020*/  @!P5 IMAD.IADD R35, R35, 0x1, -R2.reuse ;  /* 0x000000012323d824 */ /* 0x100fe200078e0a02 */
[C---:B------:R-:W-:Y:S01]  /*2030*/  ISETP.GT.U32.AND P5, PT, R2.reuse, R51, PT ;  /* 0x000000330200720c */ /* 0x040fe20003fa4070 */
[--C-:B------:R-:W-:Y:S01]  /*2040*/  @!P2 IMAD.IADD R31, R31, 0x1, -R2.reuse ;  /* 0x000000011f1fa824 */ /* 0x100fe200078e0a02 */
[----:B------:R-:W-:Y:S01]  /*2050*/  ISETP.GT.U32.AND P2, PT, R2, R47, PT ;  /* 0x0000002f0200720c */ /* 0x000fe20003f44070 */
[----:B------:R-:W-:Y:S01]  /*2060*/  @!P3 IMAD.MOV R41, RZ, RZ, -R41 ;  /* 0x000000ffff29b224 */ /* 0x000fe200078e0a29 */
[----:B------:R-:W-:Y:S01]  /*2070*/  ISETP.GE.AND P3, PT, R52, RZ, PT ;  /* 0x000000ff3400720c */ /* 0x000fe20003f66270 */
[----:B------:R-:W-:Y:S01]  /*2080*/  @!P4 IMAD.IADD R33, R33, 0x1, -R2 ;  /* 0x000000012121c824 */ /* 0x000fe200078e0a02 */
[----:B------:R-:W-:Y:S01]  /*2090*/  ISETP.GT.U32.AND P4, PT, R2, R49, PT ;  /* 0x000000310200720c */ /* 0x000fe20003f84070 */
[----:B------:R-:W-:-:S02]  /*20a0*/  IMAD.MOV.U32 R20, RZ, RZ, R31 ;  /* 0x000000ffff147224 */ /* 0x000fc400078e001f */
[----:B------:R-:W-:Y:S02]  /*20b0*/  IMAD.MOV.U32 R46, RZ, RZ, R35 ;  /* 0x000000ffff2e7224 */ /* 0x000fe400078e0023 */
[--C-:B------:R-:W-:Y:S01]  /*20c0*/  @!P0 IMAD.IADD R45, R45, 0x1, -R2.reuse ;  /* 0x000000012d2d8824 */ /* 0x100fe200078e0a02 */
[----:B------:R-:W-:Y:S01]  /*20d0*/  ISETP.GE.AND P0, PT, R28, RZ, PT ;  /* 0x000000ff1c00720c */ /* 0x000fe20003f06270 */
[--C-:B------:R-:W-:Y:S01]  /*20e0*/  @!P5 IMAD.IADD R51, R51, 0x1, -R2.reuse ;  /* 0x000000013333d824 */ /* 0x100fe200078e0a02 */
[----:B------:R-:W-:Y:S01]  /*20f0*/  ISETP.GE.AND P5, PT, R44, RZ, PT ;  /* 0x000000ff2c00720c */ /* 0x000fe20003fa6270 */
[----:B------:R-:W-:Y:S01]  /*2100*/  @!P2 IMAD.IADD R47, R47, 0x1, -R2 ;  /* 0x000000012f2fa824 */ /* 0x000fe200078e0a02 */
[----:B------:R-:W-:Y:S01]  /*2110*/  ISETP.GE.AND P2, PT, R36, RZ, PT ;  /* 0x000000ff2400720c */ /* 0x000fe20003f46270 */
[----:B------:R-:W-:Y:S01]  /*2120*/  @!P3 IMAD.MOV R45, RZ, RZ, -R45 ;  /* 0x000000ffff2db224 */ /* 0x000fe200078e0a2d */
[----:B------:R-:W-:Y:S01]  /*2130*/  ISETP.NE.U32.AND P3, PT, R146, RZ, PT ;  /* 0x000000ff9200720c */ /* 0x000fe20003f65070 */
[----:B------:R-:W-:-:S02]  /*2140*/  IMAD.MOV.U32 R44, RZ, RZ, R33 ;  /* 0x000000ffff2c7224 */ /* 0x000fc400078e0021 */
[----:B------:R-:W-:Y:S01]  /*2150*/  @!P4 IMAD.IADD R49, R49, 0x1, -R2 ;  /* 0x000000013131c824 */ /* 0x000fe200078e0a02 */
[----:B------:R-:W-:Y:S01]  /*2160*/  ISETP.GE.AND P4, PT, R38, RZ, PT ;  /* 0x000000ff2600720c */ /* 0x000fe20003f86270 */
[----:B------:R-:W-:Y:S01]  /*2170*/  @!P1 IMAD.MOV R44, RZ, RZ, -R44 ;  /* 0x000000ffff2c9224 */ /* 0x000fe200078e0a2c */
[C---:B------:R-:W-:Y:S01]  /*2180*/  ISETP.GT.U32.AND P1, PT, R2.reuse, R47, PT ;  /* 0x0000002f0200720c */ /* 0x040fe20003f24070 */
[----:B------:R-:W-:Y:S01]  /*2190*/  @!P6 IMAD.MOV R20, RZ, RZ, -R20 ;  /* 0x000000ffff14e224 */ /* 0x000fe200078e0a14 */
[C---:B------:R-:W-:Y:S01]  /*21a0*/  ISETP.GT.U32.AND P6, PT, R2.reuse, R25, PT ;  /* 0x000000190200720c */ /* 0x040fe20003fc4070 */
[----:B------:R-:W-:Y:S02]  /*21b0*/  IMAD.MOV.U32 R48, RZ, RZ, R37 ;  /* 0x000000ffff307224 */ /* 0x000fe400078e0025 */
[----:B------:R-:W-:Y:S01]  /*21c0*/  @!P2 IMAD.MOV R46, RZ, RZ, -R46 ;  /* 0x000000ffff2ea224 */ /* 0x000fe200078e0a2e */
[----:B------:R-:W-:Y:S01]  /*21d0*/  ISETP.GT.U32.AND P2, PT, R2, R49, PT ;  /* 0x000000310200720c */ /* 0x000fe20003f44070 */
[----:B------:R-:W-:Y:S01]  /*21e0*/  IMAD.MOV.U32 R50, RZ, RZ, R39 ;  /* 0x000000ffff327224 */ /* 0x000fe200078e0027 */
[----:B0-----:R-:W-:Y:S01]  /*21f0*/  VOTEU.ALL UP1, P3 ;  /* 0x0000000000ff7886 */ /* 0x001fe20001820000 */
[----:B------:R-:W-:Y:S01]  /*2200*/  VOTEU.ALL UP2, P3 ;  /* 0x0000000000ff7886 */ /* 0x000fe20001840000 */
[----:B----4-:R-:W-:-:S02]  /*2210*/  VIADD R52, R3, 0xfffffffe ;  /* 0xfffffffe03347836 */ /* 0x010fc40000000000 */
[----:B------:R-:W-:Y:S01]  /*2220*/  @!P4 IMAD.MOV R48, RZ, RZ, -R48 ;  /* 0x000000ffff30c224 */ /* 0x000fe200078e0a30 */
[C---:B------:R-:W-:Y:S01]  /*2230*/  ISETP.GT.U32.AND P4, PT, R2.reuse, R51, PT ;  /* 0x000000330200720c */ /* 0x040fe20003f84070 */
[----:B------:R-:W-:Y:S01]  /*2240*/  @!P5 IMAD.MOV R50, RZ, RZ, -R50 ;  /* 0x000000ffff32d224 */ /* 0x000fe200078e0a32 */
[----:B------:R-:W-:Y:S01]  /*2250*/  ISETP.GT.U32.AND P5, PT, R2, R53, PT ;  /* 0x000000350200720c */ /* 0x000fe20003fa4070 */
[----:B------:R-:W-:Y:S01]  /*2260*/  @!P1 IMAD.IADD R47, R47, 0x1, -R2 ;  /* 0x000000012f2f9824 */ /* 0x000fe200078e0a02 */
[----:B------:R-:W-:-:S04]  /*2270*/  @!UP1 UIADD3 UR6, UPT, UPT, -UR4, 0x100000, URZ ;  /* 0x0010000004069890 */ /* 0x000fc8000fffe1ff */
[----:B------:R-:W-:Y:S02]  /*2280*/  @!UP1 USHF.L.U32 UR7, UR6, 0xb, URZ ;  /* 0x0000000b06079899 */ /* 0x000fe400080006ff */
[----:B------:R-:W-:Y:S01]  /*2290*/  @!UP1 USHF.L.U32 UR6, UR6, 0x1, URZ ;  /* 0x0000000106069899 */ /* 0x000fe200080006ff */
[----:B------:R-:W-:Y:S01]  /*22a0*/  BAR.SYNC.DEFER_BLOCKING 0x0 ;  /* 0x0000000000007b1d */ /* 0x000fe20000010000 */
[--C-:B------:R-:W-:Y:S01]  /*22b0*/  @!P6 IMAD.IADD R25, R25, 0x1, -R2.reuse ;  /* 0x000000011919e824 */ /* 0x100fe200078e0a02 */
[----:B------:R-:W-:Y:S01]  /*22c0*/  ISETP.GE.AND P1, PT, R54, RZ, PT ;  /* 0x000000ff3600720c */ /* 0x000fe20003f26270 */
[----:B------:R-:W-:Y:S01]  /*22d0*/  @!P0 IMAD.MOV R47, RZ, RZ, -R47 ;  /* 0x000000ffff2f8224 */ /* 0x000fe200078e0a2f */
[----:B------:R-:W-:Y:S01]  /*22e0*/  ISETP.GE.AND P6, PT, R0, RZ, PT ;  /* 0x000000ff0000720c */ /* 0x000fe20003fc6270 */
[--C-:B------:R-:W-:Y:S01]  /*22f0*/  @!P2 IMAD.IADD R49, R49, 0x1, -R2.reuse ;  /* 0x000000013131a824 */ /* 0x100fe200078e0a02 */
[----:B------:R-:W-:Y:S02]  /*2300*/  ISETP.NE.AND P0, PT, R42, RZ, PT ;  /* 0x000000ff2a00720c */ /* 0x000fe40003f05270 */
[----:B------:R-:W-:Y:S01]  /*2310*/  ISETP.GE.AND P2, PT, R56, RZ, PT ;  /* 0x000000ff3800720c */ /* 0x000fe20003f46270 */
[--C-:B------:R-:W-:Y:S01]  /*2320*/  @!P4 IMAD.IADD R51, R51, 0x1, -R2.reuse ;  /* 0x000000013333c824 */ /* 0x100fe200078e0a02 */
[----:B------:R-:W-:Y:S01]  /*2330*/  ISETP.GE.AND P4, PT, R57, RZ, PT ;  /* 0x000000ff3900720c */ /* 0x000fe20003f86270 */
[----:B------:R-:W-:Y:S01]  /*2340*/  @!P5 IMAD.IADD R53, R53, 0x1, -R2 ;  /* 0x000000013535d824 */ /* 0x000fe200078e0a02 */
[----:B------:R-:W-:Y:S01]  /*2350*/  ISETP.GE.AND P5, PT, R26, RZ, PT ;  /* 0x000000ff1a00720c */ /* 0x000fe20003fa6270 */
[----:B------:R-:W-:-:S02]  /*2360*/  IMAD.MOV.U32 R2, RZ, RZ, R25 ;  /* 0x000000ffff027224 */ /* 0x000fc400078e0019 */
[----:B------:R-:W-:Y:S01]  /*2370*/  @!P1 IMAD.MOV R49, RZ, RZ, -R49 ;  /* 0x000000ffff319224 */ /* 0x000fe200078e0a31 */
[----:B------:R-:W-:Y:S01]  /*2380*/  ISETP.NE.AND P1, PT, R43, RZ, PT ;  /* 0x000000ff2b00720c */ /* 0x000fe20003f25270 */
[----:B------:R-:W-:Y:S02]  /*2390*/  @!P6 IMAD.MOV R4, RZ, RZ, -R4 ;  /* 0x000000ffff04e224 */ /* 0x000fe400078e0a04 */
[----:B------:R-:W-:Y:S01]  /*23a0*/  @!P0 LOP3.LUT R4, RZ, R42, RZ, 0x33, !PT ;  /* 0x0000002aff048212 */ /* 0x000fe200078e33ff */
[----:B------:R-:W-:Y:S01]  /*23b0*/  VIADD R43, R3, 0xffffffff ;  /* 0xffffffff032b7836 */ /* 0x000fe20000000000 */
[C---:B------:R-:W-:Y:S01]  /*23c0*/  SEL R25, R5.reuse, R6, !P1 ;  /* 0x0000000605197207 */ /* 0x040fe20004800000 */
[----:B------:R-:W-:Y:S01]  /*23d0*/  @!P2 IMAD.MOV R51, RZ, RZ, -R51 ;  /* 0x000000ffff33a224 */ /* 0x000fe200078e0a33 */
[----:B------:R-:W-:Y:S01]  /*23e0*/  SEL R26, R5, R23, !P1 ;  /* 0x00000017051a7207 */ /* 0x000fe20004800000 */
[----:B------:R-:W0:Y:S02]  /*23f0*/  FENCE.VIEW.ASYNC.S ;  /* 0x00000000000073c6 */ /* 0x000e240000000000 */
[----:B0-----:R0:W4:Y:S01]  /*2400*/  @!UP2 SYNCS.EXCH.64 URZ, [UR13], UR6 ;  /* 0x000000060dffa5b2 */ /* 0x0011220008000100 */
[----:B-1----:R-:W-:Y:S01]  /*2410*/  IMAD R128, R4, UR5, RZ ;  /* 0x0000000504807c24 */ /* 0x002fe2000f8e02ff */
[----:B------:R-:W-:Y:S01]  /*2420*/  ISETP.GE.U32.AND P2, PT, R43, 0x7fffffe0, PT ;  /* 0x7fffffe02b00780c */ /* 0x000fe20003f46070 */
[----:B------:R-:W-:Y:S01]  /*2430*/  @!P4 IMAD.MOV R53, RZ, RZ, -R53 ;  /* 0x000000ffff35c224 */ /* 0x000fe200078e0a35 */
[----:B------:R-:W-:Y:S01]  /*2440*/  SEL R30, R5, R7, !P1 ;  /* 0x00000007051e7207 */ /* 0x000fe20004800000 */
[----:B------:R-:W-:Y:S01]  /*2450*/  @!P5 IMAD.MOV R2, RZ, RZ, -R2 ;  /* 0x000000ffff02d224 */ /* 0x000fe200078e0a02 */
[----:B------:R-:W-:-:S02]  /*2460*/  SHF.R.S32.HI R129, RZ, 0x1f, R128 ;  /* 0x0000001fff817819 */ /* 0x000fc40000011480 */
[----:B---3--:R-:W-:Y:S02]  /*2470*/  SHF.R.S32.HI R143, RZ, 0x1f, R124 ;  /* 0x0000001fff8f7819 */ /* 0x008fe4000001147c */
[----:B------:R-:W-:Y:S01]  /*2480*/  PRMT R169, RZ, 0x7610, R169 ;  /* 0x00007610ffa97816 */ /* 0x000fe200000000a9 */
[----:B------:R-:W-:Y:S01]  /*2490*/  IMAD.SHL.U32 R144, R124, 0x2, RZ ;  /* 0x000000027c907824 */ /* 0x000fe200078e00ff */
[----:B--2---:R-:W-:Y:S02]  /*24a0*/  IADD3 R6, P4, PT, R128, UR20, RZ ;  /* 0x0000001480067c10 */ /* 0x004fe4000ff9e0ff */
[----:B------:R-:W-:Y:S01]  /*24b0*/  PRMT R160, RZ, 0x7610, R160 ;  /* 0x00007610ffa07816 */ /* 0x000fe200000000a0 */
[----:B------:R-:W-:Y:S01]  /*24c0*/  VIADD R141, R3, 0xffffffe0 ;  /* 0xffffffe0038d7836 */ /* 0x000fe20000000000 */
[C---:B------:R-:W-:Y:S01]  /*24d0*/  SEL R23, R5.reuse, R8, !P1 ;  /* 0x0000000805177207 */ /* 0x040fe20004800000 */
[----:B------:R-:W-:Y:S01]  /*24e0*/  IMAD R140, R124, 0x3, RZ ;  /* 0x000000037c8c7824 */ /* 0x000fe200078e02ff */
[----:B------:R-:W-:Y:S01]  /*24f0*/  SEL R8, R5, R2, !P1 ;  /* 0x0000000205087207 */ /* 0x000fe20004800000 */
[----:B------:R-:W-:Y:S01]  /*2500*/  VIADD R2, R3, 0xfffffffd ;  /* 0xfffffffd03027836 */ /* 0x000fe20000000000 */
[----:B------:R-:W-:Y:S01]  /*2510*/  IADD3.X R7, PT, PT, R129, UR21, RZ, P4, !PT ;  /* 0x0000001581077c10 */ /* 0x000fe2000a7fe4ff */
[----:B----4-:R-:W-:Y:S01]  /*2520*/  BAR.SYNC.DEFER_BLOCKING 0x0 ;  /* 0x0000000000007b1d */ /* 0x010fe20000010000 */
[----:B------:R-:W-:-:S02]  /*2530*/  SEL R28, R5, R21, !P1 ;  /* 0x00000015051c7207 */ /* 0x000fc40004800000 */
[C---:B------:R-:W-:Y:S02]  /*2540*/  SEL R37, R5.reuse, R10, !P1 ;  /* 0x0000000a05257207 */ /* 0x040fe40004800000 */
[C---:B------:R-:W-:Y:S02]  /*2550*/  SEL R36, R5.reuse, R9, !P1 ;  /* 0x0000000905247207 */ /* 0x040fe40004800000 */
[----:B------:R-:W-:Y:S01]  /*2560*/  PRMT R161, RZ, 0x7610, R161 ;  /* 0x00007610ffa17816 */ /* 0x000fe200000000a1 */
[C---:B------:R-:W-:Y:S01]  /*2570*/  IMAD.SHL.U32 R138, R124.reuse, 0x4, RZ ;  /* 0x000000047c8a7824 */ /* 0x040fe200078e00ff */
[C---:B------:R-:W-:Y:S01]  /*2580*/  SEL R33, R5.reuse, R12, !P1 ;  /* 0x0000000c05217207 */ /* 0x040fe20004800000 */
[C---:B------:R-:W-:Y:S01]  /*2590*/  IMAD R137, R124.reuse, 0x5, RZ ;  /* 0x000000057c897824 */ /* 0x040fe200078e02ff */
[C---:B------:R-:W-:Y:S02]  /*25a0*/  SEL R35, R5.reuse, R13, !P1 ;  /* 0x0000000d05237207 */ /* 0x040fe40004800000 */
[----:B------:R-:W-:Y:S01]  /*25b0*/  PRMT R153, RZ, 0x7610, R153 ;  /* 0x00007610ff997816 */ /* 0x000fe20000000099 */
[----:B------:R-:W-:Y:S01]  /*25c0*/  IMAD R133, R124, 0x7, RZ ;  /* 0x000000077c857824 */ /* 0x000fe200078e02ff */
[----:B------:R-:W-:-:S02]  /*25d0*/  SEL R39, R5, R14, !P1 ;  /* 0x0000000e05277207 */ /* 0x000fc40004800000 */
[----:B------:R-:W-:Y:S01]  /*25e0*/  PRMT R158, RZ, 0x7610, R158 ;  /* 0x00007610ff9e7816 */ /* 0x000fe2000000009e */
[C---:B------:R-:W-:Y:S01]  /*25f0*/  IMAD R134, R124.reuse, 0x6, RZ ;  /* 0x000000067c867824 */ /* 0x040fe200078e02ff */
[C---:B------:R-:W-:Y:S02]  /*2600*/  SEL R32, R5.reuse, R15, !P1 ;  /* 0x0000000f05207207 */ /* 0x040fe40004800000 */
[----:B------:R-:W-:Y:S01]  /*2610*/  PRMT R131, RZ, 0x7610, R131 ;  /* 0x00007610ff837816 */ /* 0x000fe20000000083 */
[C---:B------:R-:W-:Y:S01]  /*2620*/  IMAD.SHL.U32 R121, R124.reuse, 0x10, RZ ;  /* 0x000000107c797824 */ /* 0x040fe200078e00ff */
[C---:B------:R-:W-:Y:S01]  /*2630*/  SEL R27, R5.reuse, R17, !P1 ;  /* 0x00000011051b7207 */ /* 0x040fe20004800000 */
[----:B------:R-:W2:Y:S01]  /*2640*/  @!P2 LDG.E.U8 R167, desc[UR18][R6.64] ;  /* 0x0000001206a7a981 */ /* 0x000ea2000c1e1100 */
[C---:B------:R-:W-:Y:S02]  /*2650*/  SEL R31, R5.reuse, R16, !P1 ;  /* 0x00000010051f7207 */ /* 0x040fe40004800000 */
[----:B------:R-:W-:Y:S01]  /*2660*/  PRMT R150, RZ, 0x7610, R150 ;  /* 0x00007610ff967816 */ /* 0x000fe20000000096 */
[----:B------:R-:W-:Y:S01]  /*2670*/  IMAD.SHL.U32 R122, R124, 0x8, RZ ;  /* 0x000000087c7a7824 */ /* 0x000fe200078e00ff */
[----:B------:R-:W-:-:S02]  /*2680*/  SEL R38, R5, R19, !P1 ;  /* 0x0000001305267207 */ /* 0x000fc40004800000 */
[----:B------:R-:W-:Y:S01]  /*2690*/  PRMT R173, RZ, 0x7610, R173 ;  /* 0x00007610ffad7816 */ /* 0x000fe200000000ad */
[C---:B------:R-:W-:Y:S01]  /*26a0*/  IMAD R117, R124.reuse, 0x18, RZ ;  /* 0x000000187c757824 */ /* 0x040fe200078e02ff */
[C---:B------:R-:W-:Y:S02]  /*26b0*/  SEL R21, R5.reuse, R18, !P1 ;  /* 0x0000001205157207 */ /* 0x040fe40004800000 */
[----:B------:R-:W-:Y:S01]  /*26c0*/  PRMT R171, RZ, 0x7610, R171 ;  /* 0x00007610ffab7816 */ /* 0x000fe200000000ab */
        /* <DEDUP_REMOVED lines=42> */
[----:B------:R-:W-:Y:S01]  /*2970*/  VIADD R89, R3, 0x1f ;  /* 0x0000001f03597836 */ /* 0x000fe20000000000 */
[C---:B------:R-:W-:Y:S01]  /*2980*/  SEL R10, R5.reuse, R51, !P1 ;  /* 0x00000033050a7207 */ /* 0x040fe20004800000 */
[----:B------:R-:W-:Y:S01]  /*2990*/  IMAD R88, R124, 0x1a, RZ ;  /* 0x0000001a7c587824 */ /* 0x000fe200078e02ff */
[----:B------:R-:W-:Y:S01]  /*29a0*/  SEL R9, R5, R53, !P1 ;  /* 0x0000003505097207 */ /* 0x000fe20004800000 */
[C---:B------:R-:W-:Y:S01]  /*29b0*/  VIADD R5, R3.reuse, 0xfffffffc ;  /* 0xfffffffc03057836 */ /* 0x040fe20000000000 */
[----:B------:R-:W-:Y:S02]  /*29c0*/  ISETP.GE.U32.AND P1, PT, R52, 0x7fffffdf, PT ;  /* 0x7fffffdf3400780c */ /* 0x000fe40003f26070 */
[----:B------:R-:W-:Y:S02]  /*29d0*/  LOP3.LUT R86, R86, 0x1f, RZ, 0xc0, !PT ;  /* 0x0000001f56567812 */ /* 0x000fe400078ec0ff */
[----:B------:R-:W-:Y:S01]  /*29e0*/  PRMT R177, RZ, 0x7610, R177 ;  /* 0x00007610ffb17816 */ /* 0x000fe200000000b1 */
[----:B------:R-:W-:Y:S01]  /*29f0*/  IMAD R84, R124, 0x1b, RZ ;  /* 0x0000001b7c547824 */ /* 0x000fe200078e02ff */
[----:B------:R-:W-:Y:S01]  /*2a00*/  ISETP.GE.U32.AND P0, PT, R2, 0x7fffffde, PT ;  /* 0x7fffffde0200780c */ /* 0x000fe20003f06070 */
[----:B------:R-:W-:Y:S01]  /*2a10*/  VIADD R2, R3, 0xfffffffb ;  /* 0xfffffffb03027836 */ /* 0x000fe20000000000 */
[----:B------:R-:W-:Y:S01]  /*2a20*/  IADD3 R4, P2, PT, R6, R124, RZ ;  /* 0x0000007c06047210 */ /* 0x000fe20007f5e0ff */
[----:B------:R-:W1:Y:S01]  /*2a30*/  LDCU UR5, c[0x0][0x3b0] ;  /* 0x00007600ff0577ac */ /* 0x000e620008000800 */
[----:B------:R-:W-:-:S03]  /*2a40*/  ISETP.GE.U32.AND P5, PT, R5, 0x7fffffdd, PT ;  /* 0x7fffffdd0500780c */ /* 0x000fc60003fa6070 */
[--C-:B------:R-:W-:Y:S01]  /*2a50*/  IMAD.X R5, R143, 0x1, R7.reuse, P2 ;  /* 0x000000018f057824 */ /* 0x100fe200010e0607 */
[----:B------:R-:W-:Y:S01]  /*2a60*/  ISETP.GE.U32.AND P2, PT, R2, 0x7fffffdc, PT ;  /* 0x7fffffdc0200780c */ /* 0x000fe20003f46070 */
[C---:B------:R-:W-:Y:S01]  /*2a70*/  VIADD R2, R3.reuse, 0xffffffec ;  /* 0xffffffec03027836 */ /* 0x040fe20000000000 */
[----:B------:R-:W-:Y:S02]  /*2a80*/  SHF.R.S32.HI R142, RZ, 0x1f, R144 ;  /* 0x0000001fff8e7819 */ /* 0x000fe40000011490 */
[----:B------:R3:W4:Y:S01]  /*2a90*/  @!P1 LDG.E.U8 R169, desc[UR18][R4.64] ;  /* 0x0000001204a99981 */ /* 0x000722000c1e1100 */
[----:B------:R-:W-:Y:S01]  /*2aa0*/  IADD3 R42, P4, PT, R144, R6, RZ ;  /* 0x00000006902a7210 */ /* 0x000fe20007f9e0ff */
[C---:B------:R-:W-:Y:S01]  /*2ab0*/  VIADD R11, R3.reuse, 0xfffffffa ;  /* 0xfffffffa030b7836 */ /* 0x040fe20000000000 */
[----:B------:R-:W-:Y:S01]  /*2ac0*/  ISETP.GE.U32.AND P1, PT, R2, 0x7fffffcd, PT ;  /* 0x7fffffcd0200780c */ /* 0x000fe20003f26070 */
[----:B------:R-:W-:Y:S02]  /*2ad0*/  VIADD R2, R3, 0xffffffed ;  /* 0xffffffed03027836 */ /* 0x000fe40000000000 */
[----:B------:R-:W-:Y:S01]  /*2ae0*/  IMAD.X R43, R142, 0x1, R7, P4 ;  /* 0x000000018e2b7824 */ /* 0x000fe200020e0607 */
[----:B------:R-:W-:Y:S01]  /*2af0*/  ISETP.GE.U32.AND P4, PT, R11, 0x7fffffdb, PT ;  /* 0x7fffffdb0b00780c */ /* 0x000fe20003f86070 */
[C---:B------:R-:W-:Y:S01]  /*2b00*/  VIADD R11, R3.reuse, 0xffffffee ;  /* 0xffffffee030b7836 */ /* 0x040fe20000000000 */
[----:B------:R-:W-:Y:S01]  /*2b10*/  ISETP.GE.U32.AND P6, PT, R2, 0x7fffffce, PT ;  /* 0x7fffffce0200780c */ /* 0x000fe20003fc6070 */
[----:B------:R-:W-:Y:S01]  /*2b20*/  VIADD R2, R3, 0xffffffef ;  /* 0xffffffef03027836 */ /* 0x000fe20000000000 */
[----:B------:R5:W2:Y:S01]  /*2b30*/  @!P0 LDG.E.U8 R160, desc[UR18][R42.64] ;  /* 0x000000122aa08981 */ /* 0x000aa2000c1e1100 */
[----:B------:R-:W-:-:S02]  /*2b40*/  SEL R44, RZ, 0x1, P1 ;  /* 0x00000001ff2c7807 */ /* 0x000fc40000800000 */
[----:B------:R-:W-:Y:S01]  /*2b50*/  ISETP.GE.U32.AND P0, PT, R11, 0x7fffffcf, PT ;  /* 0x7fffffcf0b00780c */ /* 0x000fe20003f06070 */
[C---:B------:R-:W-:Y:S01]  /*2b60*/  VIADD R11, R3.reuse, 0xffffffe8 ;  /* 0xffffffe8030b7836 */ /* 0x040fe20000000000 */
[----:B------:R-:W-:Y:S01]  /*2b70*/  ISETP.GE.U32.AND P1, PT, R2, 0x7fffffd0, PT ;  /* 0x7fffffd00200780c */ /* 0x000fe20003f26070 */
[C---:B------:R-:W-:Y:S01]  /*2b80*/  VIADD R2, R3.reuse, 0xffffffe9 ;  /* 0xffffffe903027836 */ /* 0x040fe20000000000 */
[----:B------:R-:W-:Y:S01]  /*2b90*/  SEL R41, RZ, 0x4, P0 ;  /* 0x00000004ff297807 */ /* 0x000fe20000000000 */
[----:B---3--:R-:W-:Y:S01]  /*2ba0*/  VIADD R4, R3, 0xffffffea ;  /* 0xffffffea03047836 */ /* 0x008fe20000000000 */
[----:B------:R-:W-:Y:S02]  /*2bb0*/  ISETP.GE.U32.AND P0, PT, R11, 0x7fffffc9, PT ;  /* 0x7fffffc90b00780c */ /* 0x000fe40003f06070 */
[----:B-----5:R-:W-:Y:S02]  /*2bc0*/  SEL R42, RZ, 0x7fff8, P1 ;  /* 0x0007fff8ff2a7807 */ /* 0x020fe40000800000 */
[----:B------:R-:W-:Y:S01]  /*2bd0*/  ISETP.GE.U32.AND P1, PT, R2, 0x7fffffca, PT ;  /* 0x7fffffca0200780c */ /* 0x000fe20003f26070 */
[----:B------:R-:W-:Y:S01]  /*2be0*/  VIADD R2, R3, 0xffffffeb ;  /* 0xffffffeb03027836 */ /* 0x000fe20000000000 */
[----:B------:R-:W-:-:S02]  /*2bf0*/  SEL R43, RZ, 0x1, P0 ;  /* 0x00000001ff2b7807 */ /* 0x000fc40000000000 */
[----:B------:R-:W-:Y:S01]  /*2c00*/  ISETP.GE.U32.AND P0, PT, R4, 0x7fffffcb, PT ;  /* 0x7fffffcb0400780c */ /* 0x000fe20003f06070 */
[C---:B------:R-:W-:Y:S01]  /*2c10*/  VIADD R4, R3.reuse, 0xffffffe5 ;  /* 0xffffffe503047836 */ /* 0x040fe20000000000 */
[----:B------:R-:W-:Y:S01]  /*2c20*/  SEL R46, RZ, 0x1fffe, P1 ;  /* 0x0001fffeff2e7807 */ /* 0x000fe20000800000 */
[C---:B------:R-:W-:Y:S01]  /*2c30*/  VIADD R5, R3.reuse, 0xffffffe4 ;  /* 0xffffffe403057836 */ /* 0x040fe20000000000 */
[----:B------:R-:W-:Y:S02]  /*2c40*/  ISETP.GE.U32.AND P1, PT, R2, 0x7fffffcc, PT ;  /* 0x7fffffcc0200780c */ /* 0x000fe40003f26070 */
[----:B------:R-:W-:Y:S02]  /*2c50*/  SEL R2, RZ, 0x4, P0 ;  /* 0x00000004ff027807 */ /* 0x000fe40000000000 */
[----:B------:R-:W-:Y:S02]  /*2c60*/  SEL R11, RZ, 0x7fff8, P1 ;  /* 0x0007fff8ff0b7807 */ /* 0x000fe40000800000 */
[----:B------:R-:W-:Y:S01]  /*2c70*/  ISETP.GE.U32.AND P1, PT, R4, 0x7fffffc6, PT ;  /* 0x7fffffc60400780c */ /* 0x000fe20003f26070 */
[----:B------:R-:W-:Y:S01]  /*2c80*/  VIADD R4, R3, 0xffffffe1 ;  /* 0xffffffe103047836 */ /* 0x000fe20000000000 */
[----:B------:R-:W-:Y:S01]  /*2c90*/  ISETP.GE.U32.AND P0, PT, R5, 0x7fffffc5, PT ;  /* 0x7fffffc50500780c */ /* 0x000fe20003f06070 */
[----:B------:R-:W-:Y:S01]  /*2ca0*/  VIADD R5, R3, 0xffffffe7 ;  /* 0xffffffe703057836 */ /* 0x000fe20000000000 */
[----:B------:R-:W-:-:S02]  /*2cb0*/  SEL R45, RZ, 0x1fffe, P6 ;  /* 0x0001fffeff2d7807 */ /* 0x000fc40003000000 */
[----:B------:R-:W-:Y:S02]  /*2cc0*/  SEL R50, RZ, 0x1fffe, P1 ;  /* 0x0001fffeff327807 */ /* 0x000fe40000800000 */
[----:B------:R-:W-:Y:S01]  /*2cd0*/  ISETP.GE.U32.AND P6, PT, R4, 0x7fffffc2, PT ;  /* 0x7fffffc20400780c */ /* 0x000fe20003fc6070 */
[----:B------:R-:W-:Y:S01]  /*2ce0*/  VIADD R4, R3, 0xffffffe3 ;  /* 0xffffffe303047836 */ /* 0x000fe20000000000 */
[----:B------:R-:W-:-:S04]  /*2cf0*/  ISETP.GE.U32.AND P1, PT, R5, 0x7fffffc8, PT ;  /* 0x7fffffc80500780c */ /* 0x000fc80003f26070 */
[----:B------:R-:W-:Y:S02]  /*2d00*/  SEL R48, RZ, 0x7fff8, P1 ;  /* 0x0007fff8ff307807 */ /* 0x000fe40000800000 */
[----:B------:R-:W-:Y:S01]  /*2d10*/  ISETP.GE.U32.AND P1, PT, R4, 0x7fffffc4, PT ;  /* 0x7fffffc40400780c */ /* 0x000fe20003f26070 */
[----:B------:R-:W-:-:S03]  /*2d20*/  VIADD R47, R3, 0xffffffe6 ;  /* 0xffffffe6032f7836 */ /* 0x000fc60000000000 */
[----:B------:R-:W-:Y:S02]  /*2d30*/  SEL R52, RZ, 0x7fff8, P1 ;  /* 0x0007fff8ff347807 */ /* 0x000fe40000800000 */
[----:B------:R-:W-:Y:S01]  /*2d40*/  ISETP.GE.U32.AND P1, PT, R141, 0x7fffffc1, PT ;  /* 0x7fffffc18d00780c */ /* 0x000fe20003f26070 */
[----:B------:R-:W-:Y:S01]  /*2d50*/  IMAD.IADD R44, R44, 0x1, R45 ;  /* 0x000000012c2c7824 */ /* 0x000fe200078e022d */
[----:B------:R-:W-:Y:S01]  /*2d60*/  SEL R49, RZ, 0x1, P0 ;  /* 0x00000001ff317807 */ /* 0x000fe20000000000 */
[----:B------:R-:W-:Y:S01]  /*2d70*/  VIADD R5, R3, 0xffffffe2 ;  /* 0xffffffe203057836 */ /* 0x000fe20000000000 */
[----:B------:R-:W-:Y:S02]  /*2d80*/  ISETP.GE.U32.AND P0, PT, R47, 0x7fffffc7, PT ;  /* 0x7fffffc72f00780c */ /* 0x000fe40003f06070 */
[----:B------:R-:W-:Y:S02]  /*2d90*/  SEL R54, RZ, 0x1fffe, P6 ;  /* 0x0001fffeff367807 */ /* 0x000fe40003000000 */
[----:B------:R-:W-:Y:S01]  /*2da0*/  SEL R45, RZ, 0x1, P1 ;  /* 0x00000001ff2d7807 */ /* 0x000fe20000800000 */
[----:B------:R-:W-:Y:S01]  /*2db0*/  IMAD.IADD R43, R43, 0x1, R46 ;  /* 0x000000012b2b7824 */ /* 0x000fe200078e022e */
[----:B------:R-:W-:-:S02]  /*2dc0*/  SEL R47, RZ, 0x4, P0 ;  /* 0x00000004ff2f7807 */ /* 0x000fc40000000000 */
[----:B------:R-:W-:Y:S01]  /*2dd0*/  ISETP.GE.U32.AND P0, PT, R5, 0x7fffffc3, PT ;  /* 0x7fffffc30500780c */ /* 0x000fe20003f06070 */
[----:B------:R-:W-:Y:S01]  /*2de0*/  IMAD.IADD R45, R45, 0x1, R54 ;  /* 0x000000012d2d7824 */ /* 0x000fe200078e0236 */
[----:B------:R-:W-:Y:S01]  /*2df0*/  SHF.R.S32.HI R139, RZ, 0x1f, R140 ;  /* 0x0000001fff8b7819 */ /* 0x000fe2000001148c */
[----:B------:R-:W-:Y:S01]  /*2e00*/  IMAD.IADD R49, R49, 0x1, R50 ;  /* 0x0000000131317824 */ /* 0x000fe200078e0232 */
[----:B------:R-:W-:Y:S02]  /*2e10*/  SEL R51, RZ, 0x4, P0 ;  /* 0x00000004ff337807 */ /* 0x000fe40000000000 */
[----:B------:R-:W-:Y:S02]  /*2e20*/  IADD3 R4, P0, PT, R140, R6, RZ ;  /* 0x000000068c047210 */ /* 0x000fe40007f1e0ff */
[----:B------:R-:W-:Y:S02]  /*2e30*/  LOP3.LUT R43, R43, 0x3, RZ, 0xc0, !PT ;  /* 0x000000032b2b7812 */ /* 0x000fe400078ec0ff */
[----:B------:R-:W-:-:S02]  /*2e40*/  LOP3.LUT R45, R45, 0x3, RZ, 0xc0, !PT ;  /* 0x000000032d2d7812 */ /* 0x000fc400078ec0ff */
[----:B------:R-:W-:Y:S01]  /*2e50*/  LOP3.LUT R44, R44, 0x3, RZ, 0xc0, !PT ;  /* 0x000000032c2c7812 */ /* 0x000fe200078ec0ff */
[----:B------:R-:W-:Y:S01]  /*2e60*/  IMAD.X R5, R139, 0x1, R7, P0 ;  /* 0x000000018b057824 */ /* 0x000fe200000e0607 */
[----:B------:R-:W-:Y:S02]  /*2e70*/  LOP3.LUT R49, R49, 0x3, RZ, 0xc0, !PT ;  /* 0x0000000331317812 */ /* 0x000fe400078ec0ff */
[----:B------:R-:W-:Y:S02]  /*2e80*/  IADD3 R2, PT, PT, R43, R11, R2 ;  /* 0x0000000b2b027210 */ /* 0x000fe40007ffe002 */
[----:B------:R-:W-:Y:S01]  /*2e90*/  IADD3 R45, PT, PT, R45, R52, R51 ;  /* 0x000000342d2d7210 */ /* 0x000fe20007ffe033 */
[----:B------:R3:W5:Y:S01]  /*2ea0*/  @!P5 LDG.E.U8 R161, desc[UR18][R4.64] ;  /* 0x0000001204a1d981 */ /* 0x000762000c1e1100 */
[----:B------:R-:W-:Y:S01]  /*2eb0*/  IADD3 R41, PT, PT, R44, R42, R41 ;  /* 0x0000002a2c297210 */ /* 0x000fe20007ffe029 */
[----:B------:R-:W-:Y:S01]  /*2ec0*/  IMAD.SHL.U32 R2, R2, 0x100, RZ ;  /* 0x0000010002027824 */ /* 0x000fe200078e00ff */
[----:B------:R-:W-:-:S02]  /*2ed0*/  IADD3 R47, PT, PT, R49, R48, R47 ;  /* 0x00000030312f7210 */ /* 0x000fc40007ffe02f */
[----:B------:R-:W-:Y:S02]  /*2ee0*/  LOP3.LUT R44, R45, 0xf, RZ, 0xc0, !PT ;  /* 0x0000000f2d2c7812 */ /* 0x000fe400078ec0ff */
[----:B------:R-:W-:Y:S02]  /*2ef0*/  SHF.R.S32.HI R136, RZ, 0x1f, R138 ;  /* 0x0000001fff887819 */ /* 0x000fe4000001148a */
[-C--:B------:R-:W-:Y:S01]  /*2f00*/  IADD3 R42, P5, PT, R138, R6.reuse, RZ ;  /* 0x000000068a2a7210 */ /* 0x080fe20007fbe0ff */
[----:B------:R-:W-:Y:S01]  /*2f10*/  IMAD R44, R47, 0x10, R44 ;  /* 0x000000102f2c7824 */ /* 0x000fe200078e022c */
[----:B------:R-:W-:Y:S02]  /*2f20*/  LOP3.LUT R2, R2, 0xf00, RZ, 0xe2, !PT ;  /* 0x00000f0002027812 */ /* 0x000fe400078ee2ff */
[----:B------:R-:W-:Y:S01]  /*2f30*/  SHF.R.S32.HI R135, RZ, 0x1f, R137 ;  /* 0x0000001fff877819 */ /* 0x000fe20000011489 */
[----:B------:R-:W-:Y:S01]  /*2f40*/  IMAD.X R43, R136, 0x1, R7, P5 ;  /* 0x00000001882b7824 */ /* 0x000fe200028e0607 */
[-C--:B---3--:R-:W-:Y:S01]  /*2f50*/  IADD3 R4, P5, PT, R137, R6.reuse, RZ ;  /* 0x0000000689047210 */ /* 0x088fe20007fbe0ff */
[----:B------:R-:W-:Y:S01]  /*2f60*/  IMAD R2, R41, 0x1000, R2 ;  /* 0x0000100029027824 */ /* 0x000fe200078e0202 */
[----:B------:R-:W-:Y:S01]  /*2f70*/  LOP3.LUT R11, R44, 0xff, RZ, 0xc0, !PT ;  /* 0x000000ff2c0b7812 */ /* 0x000fe200078ec0ff */
[----:B------:R-:W-:Y:S01]  /*2f80*/  VIADD R41, R3, 0xfffffff8 ;  /* 0xfffffff803297836 */ /* 0x000fe20000000000 */
[----:B------:R-:W-:Y:S01]  /*2f90*/  SHF.R.S32.HI R123, RZ, 0x1f, R133 ;  /* 0x0000001fff7b7819 */ /* 0x000fe20000011485 */
[----:B------:R-:W-:Y:S01]  /*2fa0*/  IMAD.X R5, R135, 0x1, R7, P5 ;  /* 0x0000000187057824 */ /* 0x000fe200028e0607 */
[----:B------:R-:W3:Y:S01]  /*2fb0*/  @!P2 LDG.E.U8 R158, desc[UR18][R42.64] ;  /* 0x000000122a9ea981 */ /* 0x000ee2000c1e1100 */
[----:B------:R-:W-:Y:S01]  /*2fc0*/  IMAD.IADD R11, R2, 0x1, R11 ;  /* 0x00000001020b7824 */ /* 0x000fe200078e020b */
[----:B------:R-:W-:Y:S01]  /*2fd0*/  ISETP.GE.U32.AND P5, PT, R41, 0x7fffffd9, PT ;  /* 0x7fffffd92900780c */ /* 0x000fe20003fa6070 */
[----:B------:R-:W-:Y:S01]  /*2fe0*/  VIADD R53, R3, 0xfffffff9 ;  /* 0xfffffff903357836 */ /* 0x000fe20000000000 */
[----:B------:R0:W2:Y:S01]  /*2ff0*/  @!P4 LDG.E.U8 R153, desc[UR18][R4.64] ;  /* 0x000000120499c981 */ /* 0x0000a2000c1e1100 */
[----:B------:R-:W-:-:S02]  /*3000*/  IADD3 R46, P4, PT, R133, R6, RZ ;  /* 0x00000006852e7210 */ /* 0x000fc40007f9e0ff */
[----:B------:R-:W-:Y:S02]  /*3010*/  LOP3.LUT R11, R11, 0xffff, RZ, 0xc0, !PT ;  /* 0x0000ffff0b0b7812 */ /* 0x000fe400078ec0ff */
[----:B------:R-:W-:Y:S01]  /*3020*/  ISETP.GE.U32.AND P0, PT, R53, 0x7fffffda, PT ;  /* 0x7fffffda3500780c */ /* 0x000fe20003f06070 */
[----:B------:R-:W-:Y:S01]  /*3030*/  IMAD.X R47, R123, 0x1, R7, P4 ;  /* 0x000000017b2f7824 */ /* 0x000fe200020e0607 */
[----:B------:R-:W-:Y:S02]  /*3040*/  SHF.R.U32.HI R41, RZ, 0xf, R11 ;  /* 0x0000000fff297819 */ /* 0x000fe4000001160b */
[----:B------:R-:W-:Y:S02]  /*3050*/  SHF.R.S32.HI R132, RZ, 0x1f, R134 ;  /* 0x0000001fff847819 */ /* 0x000fe40000011486 */
[-C--:B------:R-:W-:Y:S01]  /*3060*/  IADD3 R44, P2, PT, R134, R6.reuse, RZ ;  /* 0x00000006862c7210 */ /* 0x080fe20007f5e0ff */
[----:B------:R-:W-:Y:S01]  /*3070*/  VIADD R2, R3, 0xfffffff7 ;  /* 0xfffffff703027836 */ /* 0x000fe20000000000 */
[----:B------:R-:W-:Y:S01]  /*3080*/  LOP3.LUT P4, RZ, R41, 0x1, RZ, 0xc0, !PT ;  /* 0x0000000129ff7812 */ /* 0x000fe2000788c0ff */
[----:B------:R0:W2:Y:S01]  /*3090*/  @!P5 LDG.E.U8 R131, desc[UR18][R46.64] ;  /* 0x000000122e83d981 */ /* 0x0000a2000c1e1100 */
[----:B------:R-:W-:Y:S01]  /*30a0*/  SHF.R.S32.HI R119, RZ, 0x1f, R121 ;  /* 0x0000001fff777819 */ /* 0x000fe20000011479 */
[----:B------:R-:W-:Y:S01]  /*30b0*/  IMAD.X R45, R132, 0x1, R7, P2 ;  /* 0x00000001842d7824 */ /* 0x000fe200010e0607 */
[----:B------:R-:W-:-:S02]  /*30c0*/  IADD3 R48, P5, PT, R121, R6, RZ ;  /* 0x0000000679307210 */ /* 0x000fc40007fbe0ff */
[----:B------:R-:W-:Y:S02]  /*30d0*/  ISETP.GE.U32.AND P2, PT, R2, 0x7fffffd8, PT ;  /* 0x7fffffd80200780c */ /* 0x000fe40003f46070 */
[----:B------:R1:W2:Y:S01]  /*30e0*/  @!P0 LDG.E.U8 R150, desc[UR18][R44.64] ;  /* 0x000000122c968981 */ /* 0x0002a2000c1e1100 */
[----:B------:R-:W-:Y:S01]  /*30f0*/  SHF.R.U32.HI R41, RZ, 0x7, R11 ;  /* 0x00000007ff297819 */ /* 0x000fe2000001160b */
[----:B------:R-:W-:Y:S01]  /*3100*/  IMAD.X R49, R119, 0x1, R7, P5 ;  /* 0x0000000177317824 */ /* 0x000fe200028e0607 */
[----:B------:R-:W-:Y:S02]  /*3110*/  SHF.R.S32.HI R120, RZ, 0x1f, R122 ;  /* 0x0000001fff787819 */ /* 0x000fe4000001147a */
[-C--:B0-----:R-:W-:Y:S01]  /*3120*/  IADD3 R4, P0, PT, R122, R6.reuse, RZ ;  /* 0x000000067a047210 */ /* 0x081fe20007f1e0ff */
[----:B------:R-:W-:Y:S01]  /*3130*/  VIADD R2, R3, 0xfffffff6 ;  /* 0xfffffff603027836 */ /* 0x000fe20000000000 */
[----:B------:R-:W-:Y:S01]  /*3140*/  LOP3.LUT P5, RZ, R41, 0x1, RZ, 0xc0, !PT ;  /* 0x0000000129ff7812 */ /* 0x000fe200078ac0ff */
[----:B------:R-:W2:Y:S01]  /*3150*/  @P4 LDG.E.U8 R173, desc[UR18][R48.64] ;  /* 0x0000001230ad4981 */ /* 0x000ea2000c1e1100 */
[----:B------:R-:W-:Y:S01]  /*3160*/  SHF.R.S32.HI R115, RZ, 0x1f, R117 ;  /* 0x0000001fff737819 */ /* 0x000fe20000011475 */
[----:B------:R-:W-:Y:S01]  /*3170*/  IMAD.X R5, R120, 0x1, R7, P0 ;  /* 0x0000000178057824 */ /* 0x000fe200000e0607 */
[----:B------:R-:W-:Y:S01]  /*3180*/  IADD3 R46, P4, PT, R117, R6, RZ ;  /* 0x00000006752e7210 */ /* 0x000fe20007f9e0ff */
[----:B------:R-:W-:Y:S01]  /*3190*/  VIADD R41, R3, 0xfffffff4 ;  /* 0xfffffff403297836 */ /* 0x000fe20000000000 */
[----:B------:R-:W-:-:S02]  /*31a0*/  ISETP.GE.U32.AND P0, PT, R2, 0x7fffffd7, PT ;  /* 0x7fffffd70200780c */ /* 0x000fc40003f06070 */
[----:B------:R0:W2:Y:S01]  /*31b0*/  @!P2 LDG.E.U8 R171, desc[UR18][R4.64] ;  /* 0x0000001204aba981 */ /* 0x0000a2000c1e1100 */
[----:B------:R-:W-:Y:S01]  /*31c0*/  SHF.R.S32.HI R116, RZ, 0x1f, R118 ;  /* 0x0000001fff747819 */ /* 0x000fe20000011476 */
[--C-:B------:R-:W-:Y:S01]  /*31d0*/  IMAD.X R47, R115, 0x1, R7.reuse, P4 ;  /* 0x00000001732f7824 */ /* 0x100fe200020e0607 */
[-C--:B------:R-:W-:Y:S01]  /*31e0*/  IADD3 R42, P2, PT, R118, R6.reuse, RZ ;  /* 0x00000006762a7210 */ /* 0x080fe20007f5e0ff */
[----:B------:R-:W-:Y:S01]  /*31f0*/  VIADD R2, R3, 0xfffffff5 ;  /* 0xfffffff503027836 */ /* 0x000fe20000000000 */
[----:B------:R-:W-:Y:S02]  /*3200*/  ISETP.GE.U32.AND P4, PT, R41, 0x7fffffd5, PT ;  /* 0x7fffffd52900780c */ /* 0x000fe40003f86070 */
[----:B------:R0:W2:Y:S01]  /*3210*/  @P5 LDG.E.U8 R175, desc[UR18][R46.64] ;  /* 0x000000122eaf5981 */ /* 0x0000a2000c1e1100 */
[----:B------:R-:W-:Y:S01]  /*3220*/  IMAD.X R43, R116, 0x1, R7, P2 ;  /* 0x00000001742b7824 */ /* 0x000fe200010e0607 */
[----:B------:R-:W-:Y:S02]  /*3230*/  SHF.R.S32.HI R111, RZ, 0x1f, R113 ;  /* 0x0000001fff6f7819 */ /* 0x000fe40000011471 */
[-C--:B-1----:R-:W-:Y:S01]  /*3240*/  IADD3 R44, P5, PT, R113, R6.reuse, RZ ;  /* 0x00000006712c7210 */ /* 0x082fe20007fbe0ff */
[----:B------:R-:W-:Y:S01]  /*3250*/  VIADD R41, R3, 0xfffffff2 ;  /* 0xfffffff203297836 */ /* 0x000fe20000000000 */
[----:B------:R-:W-:Y:S01]  /*3260*/  ISETP.GE.U32.AND P2, PT, R2, 0x7fffffd6, PT ;  /* 0x7fffffd60200780c */ /* 0x000fe20003f46070 */
[----:B------:R1:W2:Y:S01]  /*3270*/  @!P0 LDG.E.U8 R163, desc[UR18][R42.64] ;  /* 0x000000122aa38981 */ /* 0x0002a2000c1e1100 */
[----:B------:R-:W-:Y:S01]  /*3280*/  SHF.R.S32.HI R112, RZ, 0x1f, R114 ;  /* 0x0000001fff707819 */ /* 0x000fe20000011472 */
[----:B------:R-:W-:Y:S01]  /*3290*/  IMAD.X R45, R111, 0x1, R7, P5 ;  /* 0x000000016f2d7824 */ /* 0x000fe200028e0607 */
[----:B0-----:R-:W-:Y:S01]  /*32a0*/  IADD3 R4, P0, PT, R114, R6, RZ ;  /* 0x0000000672047210 */ /* 0x001fe20007f1e0ff */
[----:B------:R-:W-:Y:S01]  /*32b0*/  VIADD R2, R3, 0xfffffff3 ;  /* 0xfffffff303027836 */ /* 0x000fe20000000000 */
[----:B------:R-:W-:-:S02]  /*32c0*/  ISETP.GE.U32.AND P5, PT, R41, 0x7fffffd3, PT ;  /* 0x7fffffd32900780c */ /* 0x000fc40003fa6070 */
[----:B------:R0:W2:Y:S01]  /*32d0*/  @!P4 LDG.E.U8 R155, desc[UR18][R44.64] ;  /* 0x000000122c9bc981 */ /* 0x0000a2000c1e1100 */
[----:B------:R-:W-:Y:S01]  /*32e0*/  IMAD.X R5, R112, 0x1, R7, P0 ;  /* 0x0000000170057824 */ /* 0x000fe200000e0607 */
[----:B------:R-:W-:Y:S02]  /*32f0*/  SHF.R.S32.HI R107, RZ, 0x1f, R109 ;  /* 0x0000001fff6b7819 */ /* 0x000fe4000001146d */
[-C--:B------:R-:W-:Y:S01]  /*3300*/  IADD3 R46, P4, PT, R109, R6.reuse, RZ ;  /* 0x000000066d2e7210 */ /* 0x080fe20007f9e0ff */
[----:B------:R-:W-:Y:S01]  /*3310*/  VIADD R41, R3, 0xfffffff0 ;  /* 0xfffffff003297836 */ /* 0x000fe20000000000 */
[----:B------:R-:W-:Y:S01]  /*3320*/  ISETP.GE.U32.AND P0, PT, R2, 0x7fffffd4, PT ;  /* 0x7fffffd40200780c */ /* 0x000fe20003f06070 */
[----:B------:R0:W2:Y:S01]  /*3330*/  @!P2 LDG.E.U8 R162, desc[UR18][R4.64] ;  /* 0x0000001204a2a981 */ /* 0x0000a2000c1e1100 */
[----:B------:R-:W-:Y:S01]  /*3340*/  SHF.R.S32.HI R108, RZ, 0x1f, R110 ;  /* 0x0000001fff6c7819 */ /* 0x000fe2000001146e */
[----:B------:R-:W-:Y:S01]  /*3350*/  IMAD.X R47, R107, 0x1, R7, P4 ;  /* 0x000000016b2f7824 */ /* 0x000fe200020e0607 */
[----:B-1----:R-:W-:Y:S01]  /*3360*/  IADD3 R42, P2, PT, R110, R6, RZ ;  /* 0x000000066e2a7210 */ /* 0x002fe20007f5e0ff */
[----:B------:R-:W-:Y:S01]  /*3370*/  VIADD R2, R3, 0xfffffff1 ;  /* 0xfffffff103027836 */ /* 0x000fe20000000000 */
[----:B------:R-:W-:-:S02]  /*3380*/  ISETP.GE.U32.AND P4, PT, R41, 0x7fffffd1, PT ;  /* 0x7fffffd12900780c */ /* 0x000fc40003f86070 */
[----:B------:R1:W2:Y:S01]  /*3390*/  @!P5 LDG.E.U8 R151, desc[UR18][R46.64] ;  /* 0x000000122e97d981 */ /* 0x0002a2000c1e1100 */
[----:B------:R-:W-:Y:S01]  /*33a0*/  IMAD.X R43, R108, 0x1, R7, P2 ;  /* 0x000000016c2b7824 */ /* 0x000fe200010e0607 */
[----:B------:R-:W-:Y:S02]  /*33b0*/  SHF.R.S32.HI R103, RZ, 0x1f, R105 ;  /* 0x0000001fff677819 */ /* 0x000fe40000011469 */
[----:B0-----:R-:W-:Y:S02]  /*33c0*/  IADD3 R44, P5, PT, R105, R6, RZ ;  /* 0x00000006692c7210 */ /* 0x001fe40007fbe0ff */
[----:B------:R-:W-:Y:S01]  /*33d0*/  ISETP.GE.U32.AND P2, PT, R2, 0x7fffffd2, PT ;  /* 0x7fffffd20200780c */ /* 0x000fe20003f46070 */
[----:B------:R0:W2:Y:S01]  /*33e0*/  @!P0 LDG.E.U8 R156, desc[UR18][R42.64] ;  /* 0x000000122a9c8981 */ /* 0x0000a2000c1e1100 */
[----:B------:R-:W-:Y:S01]  /*33f0*/  SHF.R.U32.HI R41, RZ, 0xd, R11 ;  /* 0x0000000dff297819 */ /* 0x000fe2000001160b */
[----:B------:R-:W-:Y:S01]  /*3400*/  IMAD.X R45, R103, 0x1, R7, P5 ;  /* 0x00000001672d7824 */ /* 0x000fe200028e0607 */
[----:B------:R-:W-:-:S02]  /*3410*/  SHF.R.S32.HI R104, RZ, 0x1f, R106 ;  /* 0x0000001fff687819 */ /* 0x000fc4000001146a */
[-C--:B------:R-:W-:Y:S02]  /*3420*/  IADD3 R4, P0, PT, R106, R6.reuse, RZ ;  /* 0x000000066a047210 */ /* 0x080fe40007f1e0ff */
[----:B------:R-:W-:Y:S01]  /*3430*/  LOP3.LUT P5, RZ, R41, 0x1, RZ, 0xc0, !PT ;  /* 0x0000000129ff7812 */ /* 0x000fe200078ac0ff */
[----:B------:R0:W2:Y:S01]  /*3440*/  @!P4 LDG.E.U8 R147, desc[UR18][R44.64] ;  /* 0x000000122c93c981 */ /* 0x0000a2000c1e1100 */
[----:B------:R-:W-:Y:S01]  /*3450*/  SHF.R.U32.HI R2, RZ, 0xe, R11 ;  /* 0x0000000eff027819 */ /* 0x000fe2000001160b */
[----:B------:R-:W-:Y:S01]  /*3460*/  IMAD.X R5, R104, 0x1, R7, P0 ;  /* 0x0000000168057824 */ /* 0x000fe200000e0607 */
[----:B------:R-:W-:Y:S02]  /*3470*/  SHF.R.S32.HI R99, RZ, 0x1f, R101 ;  /* 0x0000001fff637819 */ /* 0x000fe40000011465 */
[----:B-1----:R-:W-:Y:S02]  /*3480*/  IADD3 R46, P4, PT, R101, R6, RZ ;  /* 0x00000006652e7210 */ /* 0x002fe40007f9e0ff */
[----:B------:R-:W-:Y:S01]  /*3490*/  LOP3.LUT P0, RZ, R2, 0x1, RZ, 0xc0, !PT ;  /* 0x0000000102ff7812 */ /* 0x000fe2000780c0ff */
[----:B------:R1:W2:Y:S01]  /*34a0*/  @!P2 LDG.E.U8 R130, desc[UR18][R4.64] ;  /* 0x000000120482a981 */ /* 0x0002a2000c1e1100 */
[----:B------:R-:W-:Y:S01]  /*34b0*/  SHF.R.U32.HI R41, RZ, 0xb, R11 ;  /* 0x0000000bff297819 */ /* 0x000fe2000001160b */
[----:B------:R-:W-:Y:S01]  /*34c0*/  IMAD.X R47, R99, 0x1, R7, P4 ;  /* 0x00000001632f7824 */ /* 0x000fe200020e0607 */
[----:B------:R-:W-:-:S02]  /*34d0*/  SHF.R.S32.HI R100, RZ, 0x1f, R102 ;  /* 0x0000001fff647819 */ /* 0x000fc40000011466 */
[-C--:B0-----:R-:W-:Y:S02]  /*34e0*/  IADD3 R42, P2, PT, R102, R6.reuse, RZ ;  /* 0x00000006662a7210 */ /* 0x081fe40007f5e0ff */
[----:B------:R-:W-:Y:S01]  /*34f0*/  LOP3.LUT P4, RZ, R41, 0x1, RZ, 0xc0, !PT ;  /* 0x0000000129ff7812 */ /* 0x000fe2000788c0ff */
[----:B------:R0:W2:Y:S01]  /*3500*/  @P5 LDG.E.U8 R164, desc[UR18][R46.64] ;  /* 0x000000122ea45981 */ /* 0x0000a2000c1e1100 */
[----:B------:R-:W-:Y:S01]  /*3510*/  SHF.R.U32.HI R2, RZ, 0xc, R11 ;  /* 0x0000000cff027819 */ /* 0x000fe2000001160b */
[----:B------:R-:W-:Y:S01]  /*3520*/  IMAD.X R43, R100, 0x1, R7, P2 ;  /* 0x00000001642b7824 */ /* 0x000fe200010e0607 */
[----:B------:R-:W-:Y:S02]  /*3530*/  SHF.R.S32.HI R95, RZ, 0x1f, R97 ;  /* 0x0000001fff5f7819 */ /* 0x000fe40000011461 */
[----:B------:R-:W-:Y:S02]  /*3540*/  IADD3 R44, P5, PT, R97, R6, RZ ;  /* 0x00000006612c7210 */ /* 0x000fe40007fbe0ff */
[----:B------:R-:W-:Y:S01]  /*3550*/  LOP3.LUT P2, RZ, R2, 0x1, RZ, 0xc0, !PT ;  /* 0x0000000102ff7812 */ /* 0x000fe2000784c0ff */
[----:B------:R0:W2:Y:S01]  /*3560*/  @P0 LDG.E.U8 R165, desc[UR18][R42.64] ;  /* 0x000000122aa50981 */ /* 0x0000a2000c1e1100 */
[----:B------:R-:W-:Y:S01]  /*3570*/  SHF.R.U32.HI R41, RZ, 0x9, R11 ;  /* 0x00000009ff297819 */ /* 0x000fe2000001160b */
[----:B------:R-:W-:Y:S01]  /*3580*/  IMAD.X R45, R95, 0x1, R7, P5 ;  /* 0x000000015f2d7824 */ /* 0x000fe200028e0607 */
[----:B------:R-:W-:-:S02]  /*3590*/  SHF.R.S32.HI R96, RZ, 0x1f, R98 ;  /* 0x0000001fff607819 */ /* 0x000fc40000011462 */
[-C--:B-1----:R-:W-:Y:S02]  /*35a0*/  IADD3 R4, P0, PT, R98, R6.reuse, RZ ;  /* 0x0000000662047210 */ /* 0x082fe40007f1e0ff */
[----:B------:R-:W-:Y:S01]  /*35b0*/  LOP3.LUT P5, RZ, R41, 0x1, RZ, 0xc0, !PT ;  /* 0x0000000129ff7812 */ /* 0x000fe200078ac0ff */
[----:B------:R-:W2:Y:S01]  /*35c0*/  @P4 LDG.E.U8 R154, desc[UR18][R44.64] ;  /* 0x000000122c9a4981 */ /* 0x000ea2000c1e1100 */
[----:B------:R-:W-:Y:S01]  /*35d0*/  SHF.R.U32.HI R2, RZ, 0xa, R11 ;  /* 0x0000000aff027819 */ /* 0x000fe2000001160b */
[----:B------:R-:W-:Y:S01]  /*35e0*/  IMAD.X R5, R96, 0x1, R7, P0 ;  /* 0x0000000160057824 */ /* 0x000fe200000e0607 */
[----:B------:R-:W-:Y:S02]  /*35f0*/  SHF.R.S32.HI R91, RZ, 0x1f, R93 ;  /* 0x0000001fff5b7819 */ /* 0x000fe4000001145d */
[-C--:B------:R-:W-:Y:S02]  /*3600*/  IADD3 R48, P4, PT, R93, R6.reuse, RZ ;  /* 0x000000065d307210 */ /* 0x080fe40007f9e0ff */
[----:B------:R-:W-:Y:S01]  /*3610*/  LOP3.LUT P0, RZ, R2, 0x1, RZ, 0xc0, !PT ;  /* 0x0000000102ff7812 */ /* 0x000fe2000780c0ff */
[----:B------:R1:W2:Y:S01]  /*3620*/  @P2 LDG.E.U8 R157, desc[UR18][R4.64] ;  /* 0x00000012049d2981 */ /* 0x0002a2000c1e1100 */
[----:B------:R-:W-:Y:S01]  /*3630*/  SHF.R.S32.HI R92, RZ, 0x1f, R94 ;  /* 0x0000001fff5c7819 */ /* 0x000fe2000001145e */
[----:B------:R-:W-:Y:S01]  /*3640*/  IMAD.X R49, R91, 0x1, R7, P4 ;  /* 0x000000015b317824 */ /* 0x000fe200020e0607 */
[----:B0-----:R-:W-:-:S02]  /*3650*/  IADD3 R46, P2, PT, R94, R6, RZ ;  /* 0x000000065e2e7210 */ /* 0x001fc40007f5e0ff */
[----:B------:R-:W-:Y:S02]  /*3660*/  SHF.R.U32.HI R2, RZ, 0x6, R11 ;  /* 0x00000006ff027819 */ /* 0x000fe4000001160b */
[----:B------:R-:W2:Y:S01]  /*3670*/  @P5 LDG.E.U8 R152, desc[UR18][R48.64] ;  /* 0x0000001230985981 */ /* 0x000ea2000c1e1100 */
[----:B------:R-:W-:Y:S01]  /*3680*/  IMAD.X R47, R92, 0x1, R7, P2 ;  /* 0x000000015c2f7824 */ /* 0x000fe200010e0607 */
[----:B------:R-:W-:Y:S02]  /*3690*/  SHF.R.U32.HI R41, RZ, 0x5, R11 ;  /* 0x00000005ff297819 */ /* 0x000fe4000001160b */
[----:B------:R-:W-:Y:S02]  /*36a0*/  LOP3.LUT P2, RZ, R2, 0x1, RZ, 0xc0, !PT ;  /* 0x0000000102ff7812 */ /* 0x000fe4000784c0ff */
[----:B------:R-:W-:Y:S01]  /*36b0*/  SHF.R.S32.HI R87, RZ, 0x1f, R90 ;  /* 0x0000001fff577819 */ /* 0x000fe2000001145a */
[----:B------:R-:W2:Y:S01]  /*36c0*/  @P0 LDG.E.U8 R149, desc[UR18][R46.64] ;  /* 0x000000122e950981 */ /* 0x000ea2000c1e1100 */
[----:B------:R-:W-:-:S02]  /*36d0*/  IADD3 R42, P5, PT, R90, R6, RZ ;  /* 0x000000065a2a7210 */ /* 0x000fc40007fbe0ff */
[----:B------:R-:W-:Y:S02]  /*36e0*/  LOP3.LUT P4, RZ, R41, 0x1, RZ, 0xc0, !PT ;  /* 0x0000000129ff7812 */ /* 0x000fe4000788c0ff */
[----:B------:R-:W-:Y:S01]  /*36f0*/  ISETP.GT.AND P0, PT, R89, 0x1f, PT ;  /* 0x0000001f5900780c */ /* 0x000fe20003f04270 */
[----:B------:R-:W-:Y:S01]  /*3700*/  IMAD.X R43, R87, 0x1, R7, P5 ;  /* 0x00000001572b7824 */ /* 0x000fe200028e0607 */
[----:B------:R-:W-:Y:S02]  /*3710*/  SHF.R.S32.HI R85, RZ, 0x1f, R88 ;  /* 0x0000001fff557819 */ /* 0x000fe40000011458 */
[----:B------:R-:W-:Y:S02]  /*3720*/  IADD3 R2, P5, PT, R88, R6, RZ ;  /* 0x0000000658027210 */ /* 0x000fe40007fbe0ff */
[----:B-1----:R-:W-:Y:S01]  /*3730*/  SHF.R.U32.HI R4, RZ, 0x4, R11 ;  /* 0x00000004ff047819 */ /* 0x002fe2000001160b */
[----:B------:R-:W2:Y:S01]  /*3740*/  @P2 LDG.E.U8 R177, desc[UR18][R42.64] ;  /* 0x000000122ab12981 */ /* 0x000ea2000c1e1100 */
[----:B------:R-:W-:Y:S01]  /*3750*/  ISETP.LT.AND P0, PT, R86, R3, P0 ;  /* 0x000000035600720c */ /* 0x000fe20000701270 */
[----:B------:R-:W-:Y:S01]  /*3760*/  IMAD.X R3, R85, 0x1, R7, P5 ;  /* 0x0000000155037824 */ /* 0x000fe200028e0607 */
[----:B------:R-:W-:-:S02]  /*3770*/  PRMT R166, RZ, 0x7610, R166 ;  /* 0x00007610ffa67816 */ /* 0x000fc400000000a6 */
[----:B------:R-:W-:Y:S02]  /*3780*/  LOP3.LUT P5, RZ, R4, 0x1, RZ, 0xc0, !PT ;  /* 0x0000000104ff7812 */ /* 0x000fe400078ac0ff */
[--C-:B------:R-:W-:Y:S02]  /*3790*/  SHF.R.U32.HI R5, RZ, 0x3, R11.reuse ;  /* 0x00000003ff057819 */ /* 0x100fe4000001160b */
[----:B------:R-:W-:Y:S01]  /*37a0*/  SHF.R.S32.HI R83, RZ, 0x1f, R84 ;  /* 0x0000001fff537819 */ /* 0x000fe20000011454 */
[----:B------:R0:W2:Y:S01]  /*37b0*/  @P4 LDG.E.U8 R166, desc[UR18][R2.64] ;  /* 0x0000001202a64981 */ /* 0x0000a2000c1e1100 */
[----:B------:R-:W-:Y:S02]  /*37c0*/  IADD3 R4, P2, PT, R84, R6, RZ ;  /* 0x0000000654047210 */ /* 0x000fe40007f5e0ff */
[----:B------:R-:W-:Y:S02]  /*37d0*/  SHF.R.U32.HI R41, RZ, 0x8, R11 ;  /* 0x00000008ff297819 */ /* 0x000fe4000001160b */
[----:B------:R-:W-:Y:S01]  /*37e0*/  LOP3.LUT P4, RZ, R5, 0x1, RZ, 0xc0, !PT ;  /* 0x0000000105ff7812 */ /* 0x000fe2000788c0ff */
[----:B------:R-:W-:Y:S01]  /*37f0*/  IMAD.X R5, R83, 0x1, R7, P2 ;  /* 0x0000000153057824 */ /* 0x000fe200010e0607 */
[----:B------:R-:W-:-:S02]  /*3800*/  PRMT R159, RZ, 0x7610, R159 ;  /* 0x00007610ff9f7816 */ /* 0x000fc4000000009f */
[----:B------:R-:W-:Y:S01]  /*3810*/  LOP3.LUT P2, RZ, R41, 0x1, RZ, 0xc0, !PT ;  /* 0x0000000129ff7812 */ /* 0x000fe2000784c0ff */
[----:B------:R-:W-:Y:S02]  /*3820*/  IMAD R41, R86, R125, RZ ;  /* 0x0000007d56297224 */ /* 0x000fe400078e02ff */
[C---:B------:R-:W-:Y:S01]  /*3830*/  IMAD R82, R124.reuse, 0x1c, RZ ;  /* 0x0000001c7c527824 */ /* 0x040fe200078e02ff */
[----:B------:R1:W2:Y:S01]  /*3840*/  @P5 LDG.E.U8 R159, desc[UR18][R4.64] ;  /* 0x00000012049f5981 */ /* 0x0002a2000c1e1100 */
[----:B------:R-:W-:Y:S01]  /*3850*/  IMAD R80, R124, 0x1d, RZ ;  /* 0x0000001d7c507824 */ /* 0x000fe200078e02ff */
[----:B------:R-:W-:Y:S01]  /*3860*/  IADD3 R181, P5, PT, R41, UR22, RZ ;  /* 0x0000001629b57c10 */ /* 0x000fe2000ffbe0ff */
[----:B------:R-:W-:Y:S01]  /*3870*/  IMAD R40, R40, UR5, RZ ;  /* 0x0000000528287c24 */ /* 0x000fe2000f8e02ff */
[----:B------:R-:W-:Y:S01]  /*3880*/  SHF.R.S32.HI R81, RZ, 0x1f, R82 ;  /* 0x0000001fff517819 */ /* 0x000fe20000011452 */
[----:B------:R-:W-:Y:S01]  /*3890*/  IMAD R37, R37, UR5, RZ ;  /* 0x0000000525257c24 */ /* 0x000fe2000f8e02ff */
[----:B0-----:R-:W-:-:S02]  /*38a0*/  IADD3 R2, P6, PT, R82, R6, RZ ;  /* 0x0000000652027210 */ /* 0x001fc40007fde0ff */
[----:B------:R-:W-:Y:S02]  /*38b0*/  SHF.R.S32.HI R79, RZ, 0x1f, R80 ;  /* 0x0000001fff4f7819 */ /* 0x000fe40000011450 */
[----:B-1----:R-:W-:Y:S02]  /*38c0*/  LEA.HI.X.SX32 R5, R41, UR23, 0x1, P5 ;  /* 0x0000001729057c11 */ /* 0x002fe4000a8f0eff */
[----:B------:R-:W-:Y:S01]  /*38d0*/  IADD3 R126, P5, PT, R80, R6, RZ ;  /* 0x00000006507e7210 */ /* 0x000fe20007fbe0ff */
[--C-:B------:R-:W-:Y:S01]  /*38e0*/  IMAD.X R3, R81, 0x1, R7.reuse, P6 ;  /* 0x0000000151037824 */ /* 0x100fe200030e0607 */
[-C--:B------:R-:W-:Y:S01]  /*38f0*/  IADD3 R78, P6, PT, R40, R181.reuse, RZ ;  /* 0x000000b5284e7210 */ /* 0x080fe20007fde0ff */
[----:B------:R-:W-:Y:S02]  /*3900*/  IMAD R30, R30, UR5, RZ ;  /* 0x000000051e1e7c24 */ /* 0x000fe4000f8e02ff */
[----:B------:R-:W-:Y:S01]  /*3910*/  IMAD.X R127, R79, 0x1, R7, P5 ;  /* 0x000000014f7f7824 */ /* 0x000fe200028e0607 */
[----:B------:R-:W-:Y:S01]  /*3920*/  IADD3 R76, P5, PT, R37, R181, RZ ;  /* 0x000000b5254c7210 */ /* 0x000fe20007fbe0ff */
[----:B------:R-:W-:Y:S01]  /*3930*/  IMAD R36, R36, UR5, RZ ;  /* 0x0000000524247c24 */ /* 0x000fe2000f8e02ff */
[-C--:B------:R-:W-:Y:S01]  /*3940*/  LEA.HI.X.SX32 R77, R40, R5.reuse, 0x1, P6 ;  /* 0x00000005284d7211 */ /* 0x080fe200030f0eff */
[----:B------:R-:W-:Y:S01]  /*3950*/  IMAD R33, R33, UR5, RZ ;  /* 0x0000000521217c24 */ /* 0x000fe2000f8e02ff */
[----:B------:R-:W-:Y:S01]  /*3960*/  LEA.HI.X.SX32 R75, R37, R5, 0x1, P5 ;  /* 0x00000005254b7211 */ /* 0x000fe200028f0eff */
[----:B------:R-:W-:Y:S01]  /*3970*/  IMAD R29, R29, UR5, RZ ;  /* 0x000000051d1d7c24 */ /* 0x000fe2000f8e02ff */
[----:B------:R-:W-:-:S02]  /*3980*/  IADD3 R74, P6, PT, R30, R181, RZ ;  /* 0x000000b51e4a7210 */ /* 0x000fc40007fde0ff */
[----:B------:R-:W-:Y:S01]  /*3990*/  IADD3 R72, P5, PT, R36, R181, RZ ;  /* 0x000000b524487210 */ /* 0x000fe20007fbe0ff */
[----:B------:R-:W-:Y:S01]  /*39a0*/  IMAD R35, R35, UR5, RZ ;  /* 0x0000000523237c24 */ /* 0x000fe2000f8e02ff */
[-C--:B------:R-:W-:Y:S01]  /*39b0*/  LEA.HI.X.SX32 R73, R30, R5.reuse, 0x1, P6 ;  /* 0x000000051e497211 */ /* 0x080fe200030f0eff */
[----:B------:R-:W-:Y:S01]  /*39c0*/  IMAD R39, R39, UR5, RZ ;  /* 0x0000000527277c24 */ /* 0x000fe2000f8e02ff */
[----:B------:R-:W-:Y:S02]  /*39d0*/  LEA.HI.X.SX32 R71, R36, R5, 0x1, P5 ;  /* 0x0000000524477211 */ /* 0x000fe400028f0eff */
[-C--:B------:R-:W-:Y:S02]  /*39e0*/  IADD3 R70, P6, PT, R33, R181.reuse, RZ ;  /* 0x000000b521467210 */ /* 0x080fe40007fde0ff */
[----:B------:R-:W-:Y:S01]  /*39f0*/  IADD3 R68, P5, PT, R29, R181, RZ ;  /* 0x000000b51d447210 */ /* 0x000fe20007fbe0ff */
[----:B------:R-:W-:Y:S01]  /*3a00*/  IMAD R32, R32, UR5, RZ ;  /* 0x0000000520207c24 */ /* 0x000fe2000f8e02ff */
[-C--:B------:R-:W-:Y:S01]  /*3a10*/  LEA.HI.X.SX32 R69, R33, R5.reuse, 0x1, P6 ;  /* 0x0000000521457211 */ /* 0x080fe200030f0eff */
[----:B------:R-:W-:Y:S01]  /*3a20*/  IMAD R27, R27, UR5, RZ ;  /* 0x000000051b1b7c24 */ /* 0x000fe2000f8e02ff */
[----:B------:R-:W-:-:S02]  /*3a30*/  LEA.HI.X.SX32 R67, R29, R5, 0x1, P5 ;  /* 0x000000051d437211 */ /* 0x000fc400028f0eff */
[-C--:B------:R-:W-:Y:S02]  /*3a40*/  IADD3 R66, P6, PT, R35, R181.reuse, RZ ;  /* 0x000000b523427210 */ /* 0x080fe40007fde0ff */
[----:B------:R-:W-:Y:S01]  /*3a50*/  IADD3 R64, P5, PT, R39, R181, RZ ;  /* 0x000000b527407210 */ /* 0x000fe20007fbe0ff */
[----:B------:R-:W-:Y:S01]  /*3a60*/  IMAD R31, R31, UR5, RZ ;  /* 0x000000051f1f7c24 */ /* 0x000fe2000f8e02ff */
[-C--:B------:R-:W-:Y:S01]  /*3a70*/  LEA.HI.X.SX32 R65, R35, R5.reuse, 0x1, P6 ;  /* 0x0000000523417211 */ /* 0x080fe200030f0eff */
[----:B------:R-:W-:Y:S01]  /*3a80*/  IMAD R38, R38, UR5, RZ ;  /* 0x0000000526267c24 */ /* 0x000fe2000f8e02ff */
[----:B------:R-:W-:Y:S02]  /*3a90*/  LEA.HI.X.SX32 R63, R39, R5, 0x1, P5 ;  /* 0x00000005273f7211 */ /* 0x000fe400028f0eff */
[-C--:B------:R-:W-:Y:S02]  /*3aa0*/  IADD3 R62, P6, PT, R32, R181.reuse, RZ ;  /* 0x000000b5203e7210 */ /* 0x080fe40007fde0ff */
[C---:B------:R-:W-:Y:S01]  /*3ab0*/  IADD3 R60, P5, PT, R27.reuse, R181, RZ ;  /* 0x000000b51b3c7210 */ /* 0x040fe20007fbe0ff */
        /* <DEDUP_REMOVED lines=16> */
[CC--:B------:R-:W-:Y:S02]  /*3bc0*/  IADD3 R50, P6, PT, R25.reuse, R181.reuse, RZ ;  /* 0x000000b519327210 */ /* 0x0c0fe40007fde0ff */
[----:B------:R-:W-:Y:S02]  /*3bd0*/  IADD3 R48, P5, PT, R26, R181, RZ ;  /* 0x000000b51a307210 */ /* 0x000fe40007fbe0ff */
[----:B------:R-:W-:Y:S01]  /*3be0*/  PRMT R168, RZ, 0x7610, R168 ;  /* 0x00007610ffa87816 */ /* 0x000fe200000000a8 */
[----:B------:R-:W-:Y:S01]  /*3bf0*/  IMAD R22, R22, UR5, RZ ;  /* 0x0000000516167c24 */ /* 0x000fe2000f8e02ff */
[-C--:B------:R-:W-:Y:S01]  /*3c00*/  LEA.HI.X.SX32 R49, R25, R5.reuse, 0x1, P6 ;  /* 0x0000000519317211 */ /* 0x080fe200030f0eff */
[----:B------:R-:W-:Y:S01]  /*3c10*/  IMAD R21, R21, UR5, RZ ;  /* 0x0000000515157c24 */ /* 0x000fe2000f8e02ff */
[----:B------:R-:W-:Y:S02]  /*3c20*/  LEA.HI.X.SX32 R47, R26, R5, 0x1, P5 ;  /* 0x000000051a2f7211 */ /* 0x000fe400028f0eff */
[----:B------:R-:W-:Y:S01]  /*3c30*/  SHF.R.U32.HI R42, RZ, 0x2, R11 ;  /* 0x00000002ff2a7819 */ /* 0x000fe2000001160b */
[----:B------:R0:W2:Y:S01]  /*3c40*/  @P4 LDG.E.U8 R168, desc[UR18][R2.64] ;  /* 0x0000001202a84981 */ /* 0x0000a2000c1e1100 */
[----:B------:R-:W-:-:S02]  /*3c50*/  IADD3 R46, P6, PT, R24, R181, RZ ;  /* 0x000000b5182e7210 */ /* 0x000fc40007fde0ff */
[----:B------:R-:W-:Y:S01]  /*3c60*/  IADD3 R44, P5, PT, R23, R181, RZ ;  /* 0x000000b5172c7210 */ /* 0x000fe20007fbe0ff */
[----:B------:R-:W-:Y:S01]  /*3c70*/  IMAD R20, R20, UR5, RZ ;  /* 0x0000000514147c24 */ /* 0x000fe2000f8e02ff */
[----:B------:R-:W-:Y:S01]  /*3c80*/  LOP3.LUT P4, RZ, R42, 0x1, RZ, 0xc0, !PT ;  /* 0x000000012aff7812 */ /* 0x000fe2000788c0ff */
[----:B------:R-:W-:Y:S01]  /*3c90*/  IMAD R19, R19, UR5, RZ ;  /* 0x0000000513137c24 */ /* 0x000fe2000f8e02ff */
[-C--:B------:R-:W-:Y:S02]  /*3ca0*/  LEA.HI.X.SX32 R45, R24, R5.reuse, 0x1, P6 ;  /* 0x00000005182d7211 */ /* 0x080fe400030f0eff */
        /* <DEDUP_REMOVED lines=20> */
[C---:B------:R-:W-:Y:S01]  /*3df0*/  IADD3 R28, P5, PT, R15.reuse, R181, RZ ;  /* 0x000000b50f1c7210 */ /* 0x040fe20007fbe0ff */
[----:B------:R-:W-:Y:S01]  /*3e00*/  IMAD R12, R12, UR5, RZ ;  /* 0x000000050c0c7c24 */ /* 0x000fe2000f8e02ff */
[-C--:B------:R-:W-:Y:S01]  /*3e10*/  LEA.HI.X.SX32 R29, R16, R5.reuse, 0x1, P6 ;  /* 0x00000005101d7211 */ /* 0x080fe200030f0eff */
[----:B------:R-:W-:Y:S01]  /*3e20*/  IMAD R10, R10, UR5, RZ ;  /* 0x000000050a0a7c24 */ /* 0x000fe2000f8e02ff */
[----:B------:R-:W-:Y:S02]  /*3e30*/  LEA.HI.X.SX32 R27, R15, R5, 0x1, P5 ;  /* 0x000000050f1b7211 */ /* 0x000fe400028f0eff */
[CC--:B------:R-:W-:Y:S02]  /*3e40*/  IADD3 R26, P6, PT, R14.reuse, R181.reuse, RZ ;  /* 0x000000b50e1a7210 */ /* 0x0c0fe40007fde0ff */
[----:B------:R-:W-:Y:S01]  /*3e50*/  IADD3 R24, P5, PT, R13, R181, RZ ;  /* 0x000000b50d187210 */ /* 0x000fe20007fbe0ff */
[----:B------:R-:W-:Y:S01]  /*3e60*/  IMAD R9, R9, UR5, RZ ;  /* 0x0000000509097c24 */ /* 0x000fe2000f8e02ff */
[-C--:B------:R-:W-:Y:S01]  /*3e70*/  LEA.HI.X.SX32 R25, R14, R5.reuse, 0x1, P6 ;  /* 0x000000050e197211 */ /* 0x080fe200030f0eff */
[----:B------:R-:W-:Y:S01]  /*3e80*/  IMAD R8, R8, UR5, RZ ;  /* 0x0000000508087c24 */ /* 0x000fe2000f8e02ff */
[----:B------:R-:W-:-:S02]  /*3e90*/  LEA.HI.X.SX32 R23, R13, R5, 0x1, P5 ;  /* 0x000000050d177211 */ /* 0x000fc400028f0eff */
[-C--:B------:R-:W-:Y:S02]  /*3ea0*/  IADD3 R22, P6, PT, R12, R181.reuse, RZ ;  /* 0x000000b50c167210 */ /* 0x080fe40007fde0ff */
[----:B------:R-:W-:Y:S02]  /*3eb0*/  IADD3 R20, P5, PT, R10, R181, RZ ;  /* 0x000000b50a147210 */ /* 0x000fe40007fbe0ff */
[-C--:B------:R-:W-:Y:S02]  /*3ec0*/  LEA.HI.X.SX32 R21, R12, R5.reuse, 0x1, P6 ;  /* 0x000000050c157211 */ /* 0x080fe400030f0eff */
[----:B------:R-:W-:Y:S02]  /*3ed0*/  LEA.HI.X.SX32 R19, R10, R5, 0x1, P5 ;  /* 0x000000050a137211 */ /* 0x000fe400028f0eff */
[-C--:B------:R-:W-:Y:S02]  /*3ee0*/  IADD3 R18, P6, PT, R9, R181.reuse, RZ ;  /* 0x000000b509127210 */ /* 0x080fe40007fde0ff */
[----:B------:R-:W-:Y:S01]  /*3ef0*/  IADD3 R16, P5, PT, R8, R181, RZ ;  /* 0x000000b508107210 */ /* 0x000fe20007fbe0ff */
[----:B0-----:R-:W-:Y:S01]  /*3f00*/  @P0 IMAD.MOV.U32 R2, RZ, RZ, R78 ;  /* 0x000000ffff020224 */ /* 0x001fe200078e004e */
[----:B------:R-:W-:Y:S01]  /*3f10*/  PRMT R181, RZ, 0x7610, R181 ;  /* 0x00007610ffb57816 */ /* 0x000fe200000000b5 */
[----:B------:R-:W-:Y:S01]  /*3f20*/  @P0 IMAD.MOV.U32 R3, RZ, RZ, R77 ;  /* 0x000000ffff030224 */ /* 0x000fe200078e004d */
[----:B------:R-:W-:-:S04]  /*3f30*/  PRMT R183, RZ, 0x7610, R183 ;  /* 0x00007610ffb77816 */ /* 0x000fc800000000b7 */
[----:B------:R0:W2:Y:S01]  /*3f40*/  @P0 LDG.E.U8 R181, desc[UR18][R2.64] ;  /* 0x0000001202b50981 */ /* 0x0000a2000c1e1100 */
[----:B------:R-:W-:Y:S01]  /*3f50*/  PRMT R185, RZ, 0x7610, R185 ;  /* 0x00007610ffb97816 */ /* 0x000fe200000000b9 */
[----:B0-----:R-:W-:Y:S02]  /*3f60*/  @P0 IMAD.MOV.U32 R2, RZ, RZ, R74 ;  /* 0x000000ffff020224 */ /* 0x001fe400078e004a */
[----:B------:R-:W-:-:S05]  /*3f70*/  @P0 IMAD.MOV.U32 R3, RZ, RZ, R73 ;  /* 0x000000ffff030224 */ /* 0x000fca00078e0049 */
        /* <DEDUP_REMOVED lines=45> */
[----:B------:R-:W-:Y:S02]  /*4250*/  PRMT R209, RZ, 0x7610, R209 ;  /* 0x00007610ffd17816 */ /* 0x000fe400000000d1 */
[----:B------:R-:W-:Y:S01]  /*4260*/  LEA.HI.X.SX32 R17, R9, R5, 0x1, P6 ;  /* 0x0000000509117211 */ /* 0x000fe200030f0eff */
[----:B0-----:R-:W-:Y:S02]  /*4270*/  @P0 IMAD.MOV.U32 R2, RZ, RZ, R26 ;  /* 0x000000ffff020224 */ /* 0x001fe400078e001a */
[----:B------:R-:W-:-:S05]  /*4280*/  @P0 IMAD.MOV.U32 R3, RZ, RZ, R25 ;  /* 0x000000ffff030224 */ /* 0x000fca00078e0019 */
[----:B------:R0:W2:Y:S01]  /*4290*/  @P0 LDG.E.U8 R207, desc[UR18][R2.64] ;  /* 0x0000001202cf0981 */ /* 0x0000a2000c1e1100 */
[----:B------:R-:W-:Y:S01]  /*42a0*/  PRMT R211, RZ, 0x7610, R211 ;  /* 0x00007610ffd37816 */ /* 0x000fe200000000d3 */
[----:B0-----:R-:W-:Y:S02]  /*42b0*/  @P0 IMAD.MOV.U32 R2, RZ, RZ, R22 ;  /* 0x000000ffff020224 */ /* 0x001fe400078e0016 */
[----:B------:R-:W-:-:S05]  /*42c0*/  @P0 IMAD.MOV.U32 R3, RZ, RZ, R21 ;  /* 0x000000ffff030224 */ /* 0x000fca00078e0015 */
[----:B------:R0:W3:Y:S01]  /*42d0*/  @P0 LDG.E.U8 R209, desc[UR18][R2.64] ;  /* 0x0000001202d10981 */ /* 0x0000e2000c1e1100 */
[----:B------:R-:W-:Y:S01]  /*42e0*/  PRMT R219, RZ, 0x7610, R219 ;  /* 0x00007610ffdb7816 */ /* 0x000fe200000000db */
[----:B0-----:R-:W-:Y:S02]  /*42f0*/  @P0 IMAD.MOV.U32 R2, RZ, RZ, R18 ;  /* 0x000000ffff020224 */ /* 0x001fe400078e0012 */
[----:B------:R-:W-:-:S05]  /*4300*/  @P0 IMAD.MOV.U32 R3, RZ, RZ, R17 ;  /* 0x000000ffff030224 */ /* 0x000fca00078e0011 */
[----:B------:R0:W3:Y:S01]  /*4310*/  @P0 LDG.E.U8 R211, desc[UR18][R2.64] ;  /* 0x0000001202d30981 */ /* 0x0000e2000c1e1100 */
[----:B------:R-:W-:Y:S02]  /*4320*/  SHF.R.U32.HI R11, RZ, 0x1, R11 ;  /* 0x00000001ff0b7819 */ /* 0x000fe4000001160b */
[----:B------:R-:W-:Y:S02]  /*4330*/  PRMT R221, RZ, 0x7610, R221 ;  /* 0x00007610ffdd7816 */ /* 0x000fe400000000dd */
[----:B------:R-:W-:Y:S01]  /*4340*/  PRMT R215, RZ, 0x7610, R215 ;  /* 0x00007610ffd77816 */ /* 0x000fe200000000d7 */
[----:B0-----:R-:W-:Y:S02]  /*4350*/  @P0 IMAD.MOV.U32 R2, RZ, RZ, R76 ;  /* 0x000000ffff020224 */ /* 0x001fe400078e004c */
[----:B------:R-:W-:Y:S02]  /*4360*/  @P0 IMAD.MOV.U32 R3, RZ, RZ, R75 ;  /* 0x000000ffff030224 */ /* 0x000fe400078e004b */
[----:B------:R-:W-:Y:S01]  /*4370*/  IMAD R14, R124, 0x1e, RZ ;  /* 0x0000001e7c0e7824 */ /* 0x000fe200078e02ff */
[----:B------:R-:W-:Y:S01]  /*4380*/  LOP3.LUT P6, RZ, R11, 0x1, RZ, 0xc0, !PT ;  /* 0x000000010bff7812 */ /* 0x000fe200078cc0ff */
[----:B------:R-:W3:Y:S04]  /*4390*/  @P4 LDG.E.U8 R215, desc[UR18][R126.64] ;  /* 0x000000127ed74981 */ /* 0x000ee8000c1e1100 */
[----:B------:R0:W3:Y:S01]  /*43a0*/  @P0 LDG.E.U8 R219, desc[UR18][R2.64] ;  /* 0x0000001202db0981 */ /* 0x0000e2000c1e1100 */
[----:B------:R-:W-:Y:S01]  /*43b0*/  SHF.R.S32.HI R12, RZ, 0x1f, R14 ;  /* 0x0000001fff0c7819 */ /* 0x000fe2000001140e */
[----:B0-----:R-:W-:-:S02]  /*43c0*/  @P0 IMAD.MOV.U32 R2, RZ, RZ, R72 ;  /* 0x000000ffff020224 */ /* 0x001fc400078e0048 */
[----:B------:R-:W-:-:S05]  /*43d0*/  @P0 IMAD.MOV.U32 R3, RZ, RZ, R71 ;  /* 0x000000ffff030224 */ /* 0x000fca00078e0047 */
[----:B------:R0:W3:Y:S01]  /*43e0*/  @P0 LDG.E.U8 R221, desc[UR18][R2.64] ;  /* 0x0000001202dd0981 */ /* 0x0000e2000c1e1100 */
[----:B------:R-:W-:Y:S02]  /*43f0*/  PRMT R170, RZ, 0x7610, R170 ;  /* 0x00007610ffaa7816 */ /* 0x000fe400000000aa */
[----:B0-----:R-:W-:-:S05]  /*4400*/  IADD3 R2, P4, PT, R14, R6, RZ ;  /* 0x000000060e027210 */ /* 0x001fca0007f9e0ff */
[----:B------:R-:W-:Y:S01]  /*4410*/  IMAD.X R3, R12, 0x1, R7, P4 ;  /* 0x000000010c037824 */ /* 0x000fe200020e0607 */
[----:B------:R-:W-:Y:S01]  /*4420*/  PRMT R227, RZ, 0x7610, R227 ;  /* 0x00007610ffe37816 */ /* 0x000fe200000000e3 */
[----:B------:R-:W-:Y:S01]  /*4430*/  @P0 IMAD.MOV.U32 R126, RZ, RZ, R60 ;  /* 0x000000ffff7e0224 */ /* 0x000fe200078e003c */
[----:B------:R-:W-:Y:S01]  /*4440*/  PRMT R229, RZ, 0x7610, R229 ;  /* 0x00007610ffe57816 */ /* 0x000fe200000000e5 */
[----:B------:R-:W-:Y:S01]  /*4450*/  @P0 IMAD.MOV.U32 R127, RZ, RZ, R59 ;  /* 0x000000ffff7f0224 */ /* 0x000fe200078e003b */
[----:B------:R0:W3:Y:S04]  /*4460*/  @P6 LDG.E.U8 R170, desc[UR18][R2.64] ;  /* 0x0000001202aa6981 */ /* 0x0000e8000c1e1100 */
[----:B------:R1:W3:Y:S01]  /*4470*/  @P0 LDG.E.U8 R227, desc[UR18][R126.64] ;  /* 0x000000127ee30981 */ /* 0x0002e2000c1e1100 */
[----:B0-----:R-:W-:-:S02]  /*4480*/  @P0 IMAD.MOV.U32 R2, RZ, RZ, R56 ;  /* 0x000000ffff020224 */ /* 0x001fc400078e0038 */
[----:B------:R-:W-:Y:S01]  /*4490*/  @P0 IMAD.MOV.U32 R3, RZ, RZ, R55 ;  /* 0x000000ffff030224 */ /* 0x000fe200078e0037 */
[----:B-1----:R-:W-:-:S04]  /*44a0*/  PRMT R127, RZ, 0x7610, R127 ;  /* 0x00007610ff7f7816 */ /* 0x002fc8000000007f */
[----:B------:R0:W3:Y:S01]  /*44b0*/  @P0 LDG.E.U8 R229, desc[UR18][R2.64] ;  /* 0x0000001202e50981 */ /* 0x0000e2000c1e1100 */
        /* <DEDUP_REMOVED lines=20> */
[----:B------:R-:W-:Y:S01]  /*4600*/  LEA.HI.X.SX32 R15, R8, R5, 0x1, P5 ;  /* 0x00000005080f7211 */ /* 0x000fe200028f0eff */
[----:B------:R-:W-:Y:S01]  /*4610*/  @P0 IMAD.MOV.U32 R4, RZ, RZ, R68 ;  /* 0x000000ffff040224 */ /* 0x000fe200078e0044 */
[----:B------:R-:W-:Y:S01]  /*4620*/  PRMT R223, RZ, 0x7610, R223 ;  /* 0x00007610ffdf7816 */ /* 0x000fe200000000df */
[----:B------:R-:W-:Y:S01]  /*4630*/  @P0 IMAD.MOV.U32 R5, RZ, RZ, R67 ;  /* 0x000000ffff050224 */ /* 0x000fe200078e0043 */
[----:B------:R-:W-:Y:S01]  /*4640*/  PRMT R241, RZ, 0x7610, R241 ;  /* 0x00007610fff17816 */ /* 0x000fe200000000f1 */
[----:B0-----:R-:W-:Y:S01]  /*4650*/  @P0 IMAD.MOV.U32 R2, RZ, RZ, R32 ;  /* 0x000000ffff020224 */ /* 0x001fe200078e0020 */
[----:B------:R-:W-:Y:S01]  /*4660*/  PRMT R225, RZ, 0x7610, R225 ;  /* 0x00007610ffe17816 */ /* 0x000fe200000000e1 */
[----:B------:R-:W-:Y:S01]  /*4670*/  @P0 IMAD.MOV.U32 R3, RZ, RZ, R31 ;  /* 0x000000ffff030224 */ /* 0x000fe200078e001f */
[----:B------:R0:W3:Y:S01]  /*4680*/  @P0 LDG.E.U8 R223, desc[UR18][R4.64] ;  /* 0x0000001204df0981 */ /* 0x0000e2000c1e1100 */
[----:B------:R-:W-:-:S03]  /*4690*/  IMAD R13, R124, 0x17, RZ ;  /* 0x000000177c0d7824 */ /* 0x000fc600078e02ff */
[----:B------:R1:W3:Y:S01]  /*46a0*/  @P0 LDG.E.U8 R239, desc[UR18][R2.64] ;  /* 0x0000001202ef0981 */ /* 0x0002e2000c1e1100 */
[----:B------:R-:W-:Y:S01]  /*46b0*/  @P0 IMAD.MOV.U32 R8, RZ, RZ, R64 ;  /* 0x000000ffff080224 */ /* 0x000fe200078e0040 */
[----:B------:R-:W-:Y:S01]  /*46c0*/  SHF.R.S32.HI R10, RZ, 0x1f, R13 ;  /* 0x0000001fff0a7819 */ /* 0x000fe2000001140d */
[----:B------:R-:W-:Y:S01]  /*46d0*/  @P0 IMAD.MOV.U32 R9, RZ, RZ, R63 ;  /* 0x000000ffff090224 */ /* 0x000fe200078e003f */
[----:B------:R-:W-:Y:S01]  /*46e0*/  PRMT R243, RZ, 0x7610, R243 ;  /* 0x00007610fff37816 */ /* 0x000fe200000000f3 */
[----:B------:R-:W-:Y:S01]  /*46f0*/  IMAD R11, R124, 0x1f, RZ ;  /* 0x0000001f7c0b7824 */ /* 0x000fe200078e02ff */
[----:B0-----:R-:W-:Y:S02]  /*4700*/  IADD3 R4, P4, PT, R13, R6, RZ ;  /* 0x000000060d047210 */ /* 0x001fe40007f9e0ff */
[----:B------:R0:W3:Y:S01]  /*4710*/  @P0 LDG.E.U8 R225, desc[UR18][R8.64] ;  /* 0x0000001208e10981 */ /* 0x0000e2000c1e1100 */
[----:B-1----:R-:W-:Y:S02]  /*4720*/  @P0 IMAD.MOV.U32 R2, RZ, RZ, R28 ;  /* 0x000000ffff020224 */ /* 0x002fe400078e001c */
[----:B------:R-:W-:-:S05]  /*4730*/  @P0 IMAD.MOV.U32 R3, RZ, RZ, R27 ;  /* 0x000000ffff030224 */ /* 0x000fca00078e001b */
[----:B------:R1:W3:Y:S01]  /*4740*/  @P0 LDG.E.U8 R241, desc[UR18][R2.64] ;  /* 0x0000001202f10981 */ /* 0x0002e2000c1e1100 */
[----:B------:R-:W-:Y:S01]  /*4750*/  IMAD.X R5, R10, 0x1, R7, P4 ;  /* 0x000000010a057824 */ /* 0x000fe200020e0607 */
[----:B0-----:R-:W-:Y:S02]  /*4760*/  SHF.R.S32.HI R9, RZ, 0x1f, R11 ;  /* 0x0000001fff097819 */ /* 0x001fe4000001140b */
[----:B------:R-:W-:Y:S01]  /*4770*/  IADD3 R6, P4, PT, R11, R6, RZ ;  /* 0x000000060b067210 */ /* 0x000fe20007f9e0ff */
[----:B-1----:R-:W-:Y:S02]  /*4780*/  @P0 IMAD.MOV.U32 R2, RZ, RZ, R24 ;  /* 0x000000ffff020224 */ /* 0x002fe400078e0018 */
[----:B------:R-:W-:Y:S01]  /*4790*/  @P0 IMAD.MOV.U32 R3, RZ, RZ, R23 ;  /* 0x000000ffff030224 */ /* 0x000fe200078e0017 */
[----:B------:R-:W-:-:S04]  /*47a0*/  PRMT R245, RZ, 0x7610, R245 ;  /* 0x00007610fff57816 */ /* 0x000fc800000000f5 */
[----:B------:R0:W3:Y:S01]  /*47b0*/  @P0 LDG.E.U8 R243, desc[UR18][R2.64] ;  /* 0x0000001202f30981 */ /* 0x0000e2000c1e1100 */
[----:B------:R-:W-:Y:S01]  /*47c0*/  PRMT R213, RZ, 0x7610, R213 ;  /* 0x00007610ffd57816 */ /* 0x000fe200000000d5 */
[----:B------:R-:W-:Y:S01]  /*47d0*/  IMAD.X R7, R9, 0x1, R7, P4 ;  /* 0x0000000109077824 */ /* 0x000fe200020e0607 */
[----:B------:R-:W-:Y:S02]  /*47e0*/  PRMT R217, RZ, 0x7610, R217 ;  /* 0x00007610ffd97816 */ /* 0x000fe400000000d9 */
[----:B------:R-:W-:Y:S02]  /*47f0*/  PRMT R247, RZ, 0x7610, R247 ;  /* 0x00007610fff77816 */ /* 0x000fe400000000f7 */
[----:B------:R-:W3:Y:S01]  /*4800*/  @P2 LDG.E.U8 R213, desc[UR18][R4.64] ;  /* 0x0000001204d52981 */ /* 0x000ee2000c1e1100 */
[----:B0-----:R-:W-:-:S03]  /*4810*/  @P0 IMAD.MOV.U32 R2, RZ, RZ, R20 ;  /* 0x000000ffff020224 */ /* 0x001fc600078e0014 */
[----:B------:R-:W3:Y:S01]  /*4820*/  @!P1 LDG.E.U8 R217, desc[UR18][R6.64] ;  /* 0x0000001206d99981 */ /* 0x000ee2000c1e1100 */
[----:B------:R-:W-:-:S05]  /*4830*/  @P0 IMAD.MOV.U32 R3, RZ, RZ, R19 ;  /* 0x000000ffff030224 */ /* 0x000fca00078e0013 */
[----:B------:R0:W3:Y:S02]  /*4840*/  @P0 LDG.E.U8 R245, desc[UR18][R2.64] ;  /* 0x0000001202f50981 */ /* 0x0000e4000c1e1100 */
[----:B0-----:R-:W-:Y:S02]  /*4850*/  @P0 IMAD.MOV.U32 R2, RZ, RZ, R16 ;  /* 0x000000ffff020224 */ /* 0x001fe400078e0010 */
[----:B------:R-:W-:-:S05]  /*4860*/  @P0 IMAD.MOV.U32 R3, RZ, RZ, R15 ;  /* 0x000000ffff030224 */ /* 0x000fca00078e000f */
[----:B------:R0:W3:Y:S01]  /*4870*/  @P0 LDG.E.U8 R247, desc[UR18][R2.64] ;  /* 0x0000001202f70981 */ /* 0x0000e2000c1e1100 */
[----:B------:R-:W-:-:S04]  /*4880*/  @!UP1 UIADD3 UR4, UPT, UPT, -UR4, 0x100000, URZ ;  /* 0x0010000004049890 */ /* 0x000fc8000fffe1ff */
[----:B------:R-:W-:Y:S02]  /*4890*/  @!UP1 USHF.L.U32 UR5, UR4, 0xb, URZ ;  /* 0x0000000b04059899 */ /* 0x000fe400080006ff */
[----:B------:R-:W-:Y:S01]  /*48a0*/  @!UP1 USHF.L.U32 UR4, UR4, 0x1, URZ ;  /* 0x0000000104049899 */ /* 0x000fe200080006ff */
[----:B------:R-:W-:Y:S01]  /*48b0*/  VOTEU.ALL UP1, P3 ;  /* 0x0000000000ff7886 */ /* 0x000fe20001820000 */
[C---:B------:R-:W-:Y:S02]  /*48c0*/  LOP3.LUT R8, R146.reuse, 0x10, RZ, 0x3c, !PT ;  /* 0x0000001092087812 */ /* 0x040fe400078e3cff */
[C---:B------:R-:W-:Y:S02]  /*48d0*/  LOP3.LUT R7, R146.reuse, 0x20, RZ, 0x3c, !PT ;  /* 0x0000002092077812 */ /* 0x040fe400078e3cff */
[C---:B------:R-:W-:Y:S02]  /*48e0*/  LOP3.LUT R6, R146.reuse, 0x30, RZ, 0x3c, !PT ;  /* 0x0000003092067812 */ /* 0x040fe400078e3cff */
[----:B------:R-:W-:-:S02]  /*48f0*/  LOP3.LUT R5, R146, 0x40, RZ, 0x3c, !PT ;  /* 0x0000004092057812 */ /* 0x000fc400078e3cff */
[C---:B------:R-:W-:Y:S02]  /*4900*/  LOP3.LUT R4, R146.reuse, 0x50, RZ, 0x3c, !PT ;  /* 0x0000005092047812 */ /* 0x040fe400078e3cff */
[----:B------:R1:W1:Y:S01]  /*4910*/  @!UP1 SYNCS.EXCH.64 URZ, [UR16+0x4008], UR4 ;  /* 0x0040080410ff95b2 */ /* 0x0002620008000100 */
[----:B--2---:R2:W-:Y:S01]  /*4920*/  STS.U8 [R146+UR16], R167 ;  /* 0x000000a792007988 */ /* 0x0045e20008000010 */
[----:B0-----:R-:W-:-:S03]  /*4930*/  LOP3.LUT R3, R146, 0x60, RZ, 0x3c, !PT ;  /* 0x0000006092037812 */ /* 0x001fc600078e3cff */
[----:B------:R2:W-:Y:S01]  /*4940*/  STS.U8 [R146+UR16+0x400], R171 ;  /* 0x000400ab92007988 */ /* 0x0005e20008000010 */
[----:B------:R-:W-:-:S03]  /*4950*/  LOP3.LUT R2, R146, 0x70, RZ, 0x3c, !PT ;  /* 0x0000007092027812 */ /* 0x000fc600078e3cff */
[----:B------:R2:W-:Y:S04]  /*4960*/  STS.U8 [R146+UR16+0x800], R173 ;  /* 0x000800ad92007988 */ /* 0x0005e80008000010 */
[----:B------:R2:W-:Y:S04]  /*4970*/  STS.U8 [R146+UR16+0xc00], R175 ;  /* 0x000c00af92007988 */ /* 0x0005e80008000010 */
[----:B----4-:R2:W-:Y:S04]  /*4980*/  STS.U8 [R8+UR16+0x80], R169 ;  /* 0x000080a908007988 */ /* 0x0105e80008000010 */
[----:B------:R2:W-:Y:S04]  /*4990*/  STS.U8 [R8+UR16+0x480], R163 ;  /* 0x000480a308007988 */ /* 0x0005e80008000010 */
[----:B------:R2:W-:Y:S04]  /*49a0*/  STS.U8 [R8+UR16+0x880], R165 ;  /* 0x000880a508007988 */ /* 0x0005e80008000010 */
[----:B------:R2:W-:Y:S04]  /*49b0*/  STS.U8 [R8+UR16+0xc80], R177 ;  /* 0x000c80b108007988 */ /* 0x0005e80008000010 */
[----:B------:R2:W-:Y:S04]  /*49c0*/  STS.U8 [R7+UR16+0x100], R160 ;  /* 0x000100a007007988 */ /* 0x0005e80008000010 */
[----:B------:R2:W-:Y:S04]  /*49d0*/  STS.U8 [R7+UR16+0x500], R162 ;  /* 0x000500a207007988 */ /* 0x0005e80008000010 */
[----:B------:R2:W-:Y:S04]  /*49e0*/  STS.U8 [R7+UR16+0x900], R164 ;  /* 0x000900a407007988 */ /* 0x0005e80008000010 */
[----:B------:R2:W-:Y:S04]  /*49f0*/  STS.U8 [R7+UR16+0xd00], R166 ;  /* 0x000d00a607007988 */ /* 0x0005e80008000010 */
[----:B-----5:R2:W-:Y:S04]  /*4a00*/  STS.U8 [R6+UR16+0x180], R161 ;  /* 0x000180a106007988 */ /* 0x0205e80008000010 */
[----:B------:R2:W-:Y:S04]  /*4a10*/  STS.U8 [R6+UR16+0x580], R155 ;  /* 0x0005809b06007988 */ /* 0x0005e80008000010 */
[----:B------:R2:W-:Y:S04]  /*4a20*/  STS.U8 [R6+UR16+0x980], R157 ;  /* 0x0009809d06007988 */ /* 0x0005e80008000010 */
[----:B------:R2:W-:Y:S04]  /*4a30*/  STS.U8 [R6+UR16+0xd80], R159 ;  /* 0x000d809f06007988 */ /* 0x0005e80008000010 */
[----:B---3--:R2:W-:Y:S04]  /*4a40*/  STS.U8 [R5+UR16+0x200], R158 ;  /* 0x0002009e05007988 */ /* 0x0085e80008000010 */
[----:B------:R2:W-:Y:S04]  /*4a50*/  STS.U8 [R5+UR16+0x600], R156 ;  /* 0x0006009c05007988 */ /* 0x0005e80008000010 */
        /* <DEDUP_REMOVED lines=11> */
[----:B------:R2:W-:Y:S01]  /*4b10*/  STS.U8 [R2+UR16+0x780], R147 ;  /* 0x0007809302007988 */ /* 0x0005e20008000010 */
[----:B------:R-:W-:-:S04]  /*4b20*/  ISETP.NE.U32.AND P0, PT, R179, RZ, PT ;  /* 0x000000ffb300720c */ /* 0x000fc80003f05070 */
[C---:B------:R-:W-:Y:S02]  /*4b30*/  ISETP.LT.OR P1, PT, R89.reuse, 0x20, P0 ;  /* 0x000000205900780c */ /* 0x040fe40000721670 */
[----:B------:R-:W-:Y:S01]  /*4b40*/  ISETP.GE.AND P2, PT, R89, 0x40, PT ;  /* 0x000000405900780c */ /* 0x000fe20003f46270 */
        /* <DEDUP_REMOVED lines=34> */
[----:B-1----:R0:W-:Y:S06]  /*4d70*/  MEMBAR.ALL.CTA ;  /* 0x0000000000007992 */ /* 0x0021ec0000008000 */
[----:B0-----:R-:W0:Y:S02]  /*4d80*/  FENCE.VIEW.ASYNC.S ;  /* 0x00000000000073c6 */ /* 0x001e240000000000 */
[----:B0-----:R-:W-:Y:S06]  /*4d90*/  BAR.SYNC.DEFER_BLOCKING 0x0 ;  /* 0x0000000000007b1d */ /* 0x001fec0000010000 */
[----:B------:R-:W-:Y:S05]  /*4da0*/  @P1 BRA `(.L_x_6) ;  /* 0x00000000003c1947 */ /* 0x000fea0003800000 */
[----:B------:R-:W-:Y:S02]  /*4db0*/  UIADD3 UR4, UPT, UPT, UR16, 0x1000, URZ ;  /* 0x0000100010047890 */ /* 0x000fe4000fffe0ff */
[----:B------:R-:W-:Y:S02]  /*4dc0*/  USHF.R.U32.HI UR6, URZ, 0x4, UR16 ;  /* 0x00000004ff067899 */ /* 0x000fe40008011610 */
[----:B------:R-:W-:Y:S02]  /*4dd0*/  USHF.R.U32.HI UR4, URZ, 0x4, UR4 ;  /* 0x00000004ff047899 */ /* 0x000fe40008011604 */
[----:B------:R-:W-:Y:S02]  /*4de0*/  USGXT.U32 UR6, UR6, 0xe ;  /* 0x0000000e0606789a */ /* 0x000fe40008000000 */
[----:B------:R-:W-:Y:S01]  /*4df0*/  USGXT.U32 UR8, UR4, 0xe ;  /* 0x0000000e0408789a */ /* 0x000fe20008000000 */
[----:B------:R-:W-:Y:S02]  /*4e00*/  UMOV UR5, URZ ;  /* 0x000000ff00057c82 */ /* 0x000fe40008000000 */
[----:B------:R-:W-:Y:S01]  /*4e10*/  UMOV UR4, UR10 ;  /* 0x0000000a00047c82 */ /* 0x000fe20008000000 */
[----:B------:R-:W-:Y:S01]  /*4e20*/  UMOV UR14, 0x0 ;  /* 0x00000000000e7882 */ /* 0x000fe20000000000 */
[----:B------:R-:W-:Y:S01]  /*4e30*/  UMOV UR15, 0x8208490 ;  /* 0x08208490000f7882 */ /* 0x000fe20000000000 */
[----:B------:R-:W-:Y:S01]  /*4e40*/  UMOV UR7, 0x40004040 ;  /* 0x4000404000077882 */ /* 0x000fe20000000000 */
[----:B------:R-:W-:Y:S01]  /*4e50*/  UMOV UR9, 0xc0004010 ;  /* 0xc000401000097882 */ /* 0x000fe20000000000 */
[----:B------:R-:W-:Y:S01]  /*4e60*/  UMOV UR4, UR4 ;  /* 0x0000000400047c82 */ /* 0x000fe20008000000 */
[----:B------:R0:W-:Y:S01]  /*4e70*/  UTCQMMA gdesc[UR6], gdesc[UR8], tmem[UR17], tmem[UR14], idesc[UR15], !UPT ;  /* 0x00ff0e08060075ea */ /* 0x0001e2000f800311 */
[----:B------:R0:W-:Y:S01]  /*4e80*/  UTCBAR [UR4], URZ ;  /* 0x000000ff040073e9 */ /* 0x0001e200080000ff */
[----:B------:R-:W-:-:S02]  /*4e90*/  NOP ;  /* 0x0000000000007918 */ /* 0x000fc40000000000 */
.L_x_6:
[----:B0-----:R-:W-:Y:S01]  /*4ea0*/  UMOV UR4, URZ ;  /* 0x000000ff00047c82 */ /* 0x001fe20008000000 */
[----:B------:R-:W-:Y:S05]  /*4eb0*/  @!P2 BRA `(.L_x_7) ;  /* 0x0000001c0064a947 */ /* 0x000fea0003800000 */
[----:B--2---:R-:W-:Y:S01]  /*4ec0*/  IMAD.SHL.U32 R147, R124, 0x20, RZ ;  /* 0x000000207c937824 */ /* 0x004fe200078e00ff */
[----:B------:R-:W-:Y:S01]  /*4ed0*/  SHF.R.S32.HI R124, RZ, 0x1f, R89 ;  /* 0x0000001fff7c7819 */ /* 0x000fe20000011459 */
[----:B------:R-:W-:Y:S01]  /*4ee0*/  UIADD3 UR5, UPT, UPT, UR16, 0x3000, URZ ;  /* 0x0000300010057890 */ /* 0x000fe2000fffe0ff */
[----:B------:R-:W-:Y:S01]  /*4ef0*/  IMAD.SHL.U32 R183, R125, 0x20, RZ ;  /* 0x000000207db77824 */ /* 0x000fe200078e00ff */
[----:B------:R-:W-:Y:S01]  /*4f00*/  UIADD3 UR4, UPT, UPT, UR16, 0x2000, URZ ;  /* 0x0000200010047890 */ /* 0x000fe2000fffe0ff */
[----:B------:R-:W-:Y:S01]  /*4f10*/  LEA.HI R124, R124, R89, RZ, 0x5 ;  /* 0x000000597c7c7211 */ /* 0x000fe200078f28ff */
[----:B------:R-:W-:Y:S01]  /*4f20*/  USHF.R.U32.HI UR5, URZ, 0x4, UR5 ;  /* 0x00000004ff057899 */ /* 0x000fe20008011605 */
[--C-:B------:R-:W-:Y:S01]  /*4f30*/  IADD3 R149, P1, P2, R128, UR20, R147.reuse ;  /* 0x0000001480957c10 */ /* 0x100fe2000fa3e093 */
[----:B------:R-:W-:Y:S01]  /*4f40*/  USHF.R.U32.HI UR4, URZ, 0x4, UR4 ;  /* 0x00000004ff047899 */ /* 0x000fe20008011604 */
[----:B------:R-:W-:Y:S01]  /*4f50*/  SHF.R.S32.HI R124, RZ, 0x5, R124 ;  /* 0x00000005ff7c7819 */ /* 0x000fe2000001147c */
[----:B------:R-:W-:Y:S01]  /*4f60*/  IMAD.MOV.U32 R125, RZ, RZ, RZ ;  /* 0x000000ffff7d7224 */ /* 0x000fe200078e00ff */
[----:B------:R-:W-:Y:S01]  /*4f70*/  SHF.R.S32.HI R150, RZ, 0x1f, R147 ;  /* 0x0000001fff967819 */ /* 0x000fe20000011493 */
[----:B------:R-:W-:Y:S01]  /*4f80*/  USGXT.U32 UR14, UR5, 0xe ;  /* 0x0000000e050e789a */ /* 0x000fe20008000000 */
[----:B------:R-:W-:Y:S01]  /*4f90*/  VIMNMX R124, PT, PT, R124, 0x2, !PT ;  /* 0x000000027c7c7848 */ /* 0x000fe20007fe0100 */
[----:B------:R-:W0:Y:S01]  /*4fa0*/  LDCU UR20, c[0x0][0x3a8] ;  /* 0x00007500ff1477ac */ /* 0x000e220008000800 */
[----:B------:R-:W-:-:S02]  /*4fb0*/  IADD3.X R152, PT, PT, R129, UR21, R150, P1, P2 ;  /* 0x0000001581987c10 */ /* 0x000fc40008fe4496 */
[----:B------:R-:W-:Y:S01]  /*4fc0*/  SHF.R.S32.HI R172, RZ, 0x1f, R183 ;  /* 0x0000001fffac7819 */ /* 0x000fe200000114b7 */
[----:B------:R-:W-:Y:S01]  /*4fd0*/  VIADD R174, R124, 0xffffffff ;  /* 0xffffffff7cae7836 */ /* 0x000fe20000000000 */
[----:B------:R-:W-:Y:S01]  /*4fe0*/  USGXT.U32 UR8, UR4, 0xe ;  /* 0x0000000e0408789a */ /* 0x000fe20008000000 */
[----:B------:R-:W-:Y:S01]  /*4ff0*/  UMOV UR13, UR10 ;  /* 0x0000000a000d7c82 */ /* 0x000fe20008000000 */
[----:B------:R-:W-:Y:S01]  /*5000*/  UMOV UR15, 0x1 ;  /* 0x00000001000f7882 */ /* 0x000fe20000000000 */
[----:B------:R-:W-:-:S09]  /*5010*/  UMOV UR5, URZ ;  /* 0x000000ff00057c82 */ /* 0x000fd20008000000 */
.L_x_10:
[----:B------:R-:W-:Y:S01]  /*5020*/  IMAD.U32 R125, R125, -0x80000000, RZ ;  /* 0x800000007d7d7824 */ /* 0x000fe200078e00ff */
[----:B0-----:R-:W-:Y:S02]  /*5030*/  IADD3 R130, P5, PT, R149, UR20, RZ ;  /* 0x0000001495827c10 */ /* 0x001fe4000ffbe0ff */
[C---:B------:R-:W-:Y:S01]  /*5040*/  ISETP.GT.AND P2, PT, R141.reuse, 0x1, PT ;  /* 0x000000018d00780c */ /* 0x040fe20003f44270 */
[----:B------:R-:W0:Y:S01]  /*5050*/  SYNCS.PHASECHK.TRANS64.TRYWAIT P4, [UR13], R125 ;  /* 0x0000007dff0075a7 */ /* 0x000e22000808110d */
[----:B------:R-:W-:Y:S01]  /*5060*/  ISETP.GT.AND P1, PT, R141, 0x2, PT ;  /* 0x000000028d00780c */ /* 0x000fe20003f24270 */
[----:B------:R-:W-:Y:S01]  /*5070*/  IMAD.X R131, R143, 0x1, R152, P5 ;  /* 0x000000018f837824 */ /* 0x000fe200028e0698 */
[----:B------:R-:W-:Y:S01]  /*5080*/  PRMT R175, RZ, 0x7610, R175 ;  /* 0x00007610ffaf7816 */ /* 0x000fe200000000af */
[----:B0-----:R-:W-:Y:S10]  /*5090*/  @!P4 BRA `(.L_x_8) ;  /* 0x00000064001cc947 */ /* 0x001ff40003800000 */
.L_x_16:
[-C--:B------:R-:W-:Y:S01]  /*50a0*/  IADD3 R128, P4, PT, R144, R149.reuse, RZ ;  /* 0x0000009590807210 */ /* 0x080fe20007f9e0ff */
[----:B------:R0:W2:Y:S01]  /*50b0*/  @P2 LDG.E.U8 R175, desc[UR18][R130.64] ;  /* 0x0000001282af2981 */ /* 0x0000a2000c1e1100 */
[----:B------:R-:W-:Y:S02]  /*50c0*/  PRMT R162, RZ, 0x7610, R162 ;  /* 0x00007610ffa27816 */ /* 0x000fe400000000a2 */
[C---:B------:R-:W-:Y:S01]  /*50d0*/  ISETP.GT.AND P5, PT, R141.reuse, 0x3, PT ;  /* 0x000000038d00780c */ /* 0x040fe20003fa4270 */
[--C-:B------:R-:W-:Y:S01]  /*50e0*/  IMAD.X R129, R142, 0x1, R152.reuse, P4 ;  /* 0x000000018e817824 */ /* 0x100fe200020e0698 */
[-C--:B------:R-:W-:Y:S02]  /*50f0*/  IADD3 R124, P2, PT, R140, R149.reuse, RZ ;  /* 0x000000958c7c7210 */ /* 0x080fe40007f5e0ff */
[----:B------:R-:W-:Y:S02]  /*5100*/  ISETP.GT.AND P4, PT, R141, 0x4, PT ;  /* 0x000000048d00780c */ /* 0x000fe40003f84270 */
[----:B------:R-:W3:Y:S01]  /*5110*/  @P1 LDG.E.U8 R162, desc[UR18][R128.64] ;  /* 0x0000001280a21981 */ /* 0x000ee2000c1e1100 */
[----:B------:R-:W-:Y:S01]  /*5120*/  IADD3 R126, P1, PT, R138, R149, RZ ;  /* 0x000000958a7e7210 */ /* 0x000fe20007f3e0ff */
[----:B------:R-:W-:Y:S01]  /*5130*/  IMAD.X R125, R139, 0x1, R152, P2 ;  /* 0x000000018b7d7824 */ /* 0x000fe200010e0698 */
[----:B------:R-:W-:-:S02]  /*5140*/  PRMT R161, RZ, 0x7610, R161 ;  /* 0x00007610ffa17816 */ /* 0x000fc400000000a1 */
[----:B------:R-:W-:Y:S01]  /*5150*/  PRMT R170, RZ, 0x7610, R170 ;  /* 0x00007610ffaa7816 */ /* 0x000fe200000000aa */
[----:B------:R-:W-:Y:S01]  /*5160*/  IMAD.X R127, R136, 0x1, R152, P1 ;  /* 0x00000001887f7824 */ /* 0x000fe200008e0698 */
[----:B------:R-:W-:Y:S02]  /*5170*/  ISETP.GT.AND P2, PT, R141, 0x5, PT ;  /* 0x000000058d00780c */ /* 0x000fe40003f44270 */
[----:B------:R1:W4:Y:S01]  /*5180*/  @P5 LDG.E.U8 R161, desc[UR18][R124.64] ;  /* 0x000000127ca15981 */ /* 0x000322000c1e1100 */
[----:B0-----:R-:W-:-:S03]  /*5190*/  IADD3 R130, P5, PT, R137, R149, RZ ;  /* 0x0000009589827210 */ /* 0x001fc60007fbe0ff */
[----:B------:R0:W5:Y:S01]  /*51a0*/  @P4 LDG.E.U8 R170, desc[UR18][R126.64] ;  /* 0x000000127eaa4981 */ /* 0x000162000c1e1100 */
[----:B------:R-:W-:Y:S01]  /*51b0*/  ISETP.GT.AND P4, PT, R141, 0x7, PT ;  /* 0x000000078d00780c */ /* 0x000fe20003f84270 */
[--C-:B------:R-:W-:Y:S01]  /*51c0*/  IMAD.X R131, R135, 0x1, R152.reuse, P5 ;  /* 0x0000000187837824 */ /* 0x100fe200028e0698 */
[----:B------:R-:W-:Y:S02]  /*51d0*/  PRMT R171, RZ, 0x7610, R171 ;  /* 0x00007610ffab7816 */ /* 0x000fe400000000ab */
[----:B------:R-:W-:Y:S02]  /*51e0*/  ISETP.GT.AND P1, PT, R141, 0x6, PT ;  /* 0x000000068d00780c */ /* 0x000fe40003f24270 */
[-C--:B-1----:R-:W-:Y:S02]  /*51f0*/  IADD3 R124, P5, PT, R133, R149.reuse, RZ ;  /* 0x00000095857c7210 */ /* 0x082fe40007fbe0ff */
[----:B------:R-:W-:Y:S01]  /*5200*/  IADD3 R128, P6, PT, R134, R149, RZ ;  /* 0x0000009586807210 */ /* 0x000fe20007fde0ff */
[----:B------:R1:W2:Y:S01]  /*5210*/  @P2 LDG.E.U8 R171, desc[UR18][R130.64] ;  /* 0x0000001282ab2981 */ /* 0x0002a2000c1e1100 */
[----:B------:R-:W-:Y:S01]  /*5220*/  PRMT R159, RZ, 0x7610, R159 ;  /* 0x00007610ff9f7816 */ /* 0x000fe2000000009f */
[--C-:B------:R-:W-:Y:S01]  /*5230*/  IMAD.X R125, R123, 0x1, R152.reuse, P5 ;  /* 0x000000017b7d7824 */ /* 0x100fe200028e0698 */
[----:B------:R-:W-:Y:S01]  /*5240*/  ISETP.GT.AND P2, PT, R141, 0x8, PT ;  /* 0x000000088d00780c */ /* 0x000fe20003f44270 */
[----:B------:R-:W-:Y:S01]  /*5250*/  IMAD.X R129, R132, 0x1, R152, P6 ;  /* 0x0000000184817824 */ /* 0x000fe200030e0698 */
[----:B------:R-:W-:-:S02]  /*5260*/  PRMT R166, RZ, 0x7610, R166 ;  /* 0x00007610ffa67816 */ /* 0x000fc400000000a6 */
[-C--:B0-----:R-:W-:Y:S01]  /*5270*/  IADD3 R126, P6, PT, R122, R149.reuse, RZ ;  /* 0x000000957a7e7210 */ /* 0x081fe20007fde0ff */
[----:B------:R-:W2:Y:S01]  /*5280*/  @P4 LDG.E.U8 R159, desc[UR18][R124.64] ;  /* 0x000000127c9f4981 */ /* 0x000ea2000c1e1100 */
[C---:B------:R-:W-:Y:S02]  /*5290*/  ISETP.GT.AND P4, PT, R141.reuse, 0xa, PT ;  /* 0x0000000a8d00780c */ /* 0x040fe40003f84270 */
[----:B------:R-:W-:Y:S01]  /*52a0*/  PRMT R181, RZ, 0x7610, R181 ;  /* 0x00007610ffb57816 */ /* 0x000fe200000000b5 */
[----:B------:R0:W2:Y:S01]  /*52b0*/  @P1 LDG.E.U8 R166, desc[UR18][R128.64] ;  /* 0x0000001280a61981 */ /* 0x0000a2000c1e1100 */
[----:B------:R-:W-:Y:S01]  /*52c0*/  IMAD.X R127, R120, 0x1, R152, P6 ;  /* 0x00000001787f7824 */ /* 0x000fe200030e0698 */
[----:B------:R-:W-:Y:S02]  /*52d0*/  ISETP.GT.AND P1, PT, R141, 0x9, PT ;  /* 0x000000098d00780c */ /* 0x000fe40003f24270 */
[-C--:B-1----:R-:W-:Y:S02]  /*52e0*/  IADD3 R130, P5, PT, R118, R149.reuse, RZ ;  /* 0x0000009576827210 */ /* 0x082fe40007fbe0ff */
[----:B------:R1:W2:Y:S01]  /*52f0*/  @P2 LDG.E.U8 R181, desc[UR18][R126.64] ;  /* 0x000000127eb52981 */ /* 0x0002a2000c1e1100 */
[----:B0-----:R-:W-:-:S02]  /*5300*/  IADD3 R128, P6, PT, R114, R149, RZ ;  /* 0x0000009572807210 */ /* 0x001fc40007fde0ff */
[----:B------:R-:W-:Y:S02]  /*5310*/  PRMT R164, RZ, 0x7610, R164 ;  /* 0x00007610ffa47816 */ /* 0x000fe400000000a4 */
[----:B------:R-:W-:Y:S01]  /*5320*/  ISETP.GT.AND P2, PT, R141, 0xb, PT ;  /* 0x0000000b8d00780c */ /* 0x000fe20003f44270 */
[--C-:B------:R-:W-:Y:S01]  /*5330*/  IMAD.X R129, R112, 0x1, R152.reuse, P6 ;  /* 0x0000000170817824 */ /* 0x100fe200030e0698 */
[----:B------:R-:W-:Y:S01]  /*5340*/  PRMT R167, RZ, 0x7610, R167 ;  /* 0x00007610ffa77816 */ /* 0x000fe200000000a7 */
[--C-:B------:R-:W-:Y:S01]  /*5350*/  IMAD.X R131, R116, 0x1, R152.reuse, P5 ;  /* 0x0000000174837824 */ /* 0x100fe200028e0698 */
[----:B------:R-:W-:Y:S02]  /*5360*/  IADD3 R124, P5, PT, R113, R149, RZ ;  /* 0x00000095717c7210 */ /* 0x000fe40007fbe0ff */
[----:B------:R-:W2:Y:S01]  /*5370*/  @P4 LDG.E.U8 R164, desc[UR18][R128.64] ;  /* 0x0000001280a44981 */ /* 0x000ea2000c1e1100 */
[----:B------:R-:W-:Y:S02]  /*5380*/  ISETP.GT.AND P4, PT, R141, 0xd, PT ;  /* 0x0000000d8d00780c */ /* 0x000fe40003f84270 */
[----:B------:R-:W-:Y:S01]  /*5390*/  PRMT R157, RZ, 0x7610, R157 ;  /* 0x00007610ff9d7816 */ /* 0x000fe2000000009d */
[----:B------:R0:W2:Y:S01]  /*53a0*/  @P1 LDG.E.U8 R167, desc[UR18][R130.64] ;  /* 0x0000001282a71981 */ /* 0x0000a2000c1e1100 */
[----:B------:R-:W-:Y:S01]  /*53b0*/  IMAD.X R125, R111, 0x1, R152, P5 ;  /* 0x000000016f7d7824 */ /* 0x000fe200028e0698 */
[----:B------:R-:W-:-:S02]  /*53c0*/  ISETP.GT.AND P1, PT, R141, 0xc, PT ;  /* 0x0000000c8d00780c */ /* 0x000fc40003f24270 */
[-C--:B-1----:R-:W-:Y:S02]  /*53d0*/  IADD3 R126, P6, PT, R110, R149.reuse, RZ ;  /* 0x000000956e7e7210 */ /* 0x082fe40007fde0ff */
[----:B------:R1:W2:Y:S01]  /*53e0*/  @P2 LDG.E.U8 R157, desc[UR18][R124.64] ;  /* 0x000000127c9d2981 */ /* 0x0002a2000c1e1100 */
[-C--:B0-----:R-:W-:Y:S02]  /*53f0*/  IADD3 R130, P5, PT, R109, R149.reuse, RZ ;  /* 0x000000956d827210 */ /* 0x081fe40007fbe0ff */
[----:B------:R-:W-:Y:S02]  /*5400*/  PRMT R173, RZ, 0x7610, R173 ;  /* 0x00007610ffad7816 */ /* 0x000fe400000000ad */
[----:B------:R-:W-:Y:S01]  /*5410*/  ISETP.GT.AND P2, PT, R141, 0xe, PT ;  /* 0x0000000e8d00780c */ /* 0x000fe20003f44270 */
[----:B------:R-:W-:Y:S01]  /*5420*/  IMAD.X R131, R107, 0x1, R152, P5 ;  /* 0x000000016b837824 */ /* 0x000fe200028e0698 */
[----:B------:R-:W-:Y:S01]  /*5430*/  PRMT R168, RZ, 0x7610, R168 ;  /* 0x00007610ffa87816 */ /* 0x000fe200000000a8 */
[----:B------:R-:W-:Y:S01]  /*5440*/  IMAD.X R127, R108, 0x1, R152, P6 ;  /* 0x000000016c7f7824 */ /* 0x000fe200030e0698 */
[----:B------:R-:W-:-:S02]  /*5450*/  IADD3 R128, P6, PT, R106, R149, RZ ;  /* 0x000000956a807210 */ /* 0x000fc40007fde0ff */
        /* <DEDUP_REMOVED lines=16> */
[C---:B------:R-:W-:Y:S02]  /*5560*/  ISETP.GT.AND P4, PT, R141.reuse, 0x13, PT ;  /* 0x000000138d00780c */ /* 0x040fe40003f84270 */
        /* <DEDUP_REMOVED lines=14> */
[----:B------:R-:W-:Y:S02]  /*5650*/  ISETP.GT.AND P4, PT, R141, 0x16, PT ;  /* 0x000000168d00780c */ /* 0x000fe40003f84270 */
        /* <DEDUP_REMOVED lines=24> */
[--C-:B------:R-:W-:Y:S01]  /*57e0*/  IMAD.X R131, R87, 0x1, R152.reuse, P5 ;  /* 0x0000000157837824 */ /* 0x100fe200028e0698 */
        /* <DEDUP_REMOVED lines=8> */
[-C--:B-1----:R-:W-:Y:S02]  /*5870*/  IADD3 R124, P5, PT, R84, R149.reuse, RZ ;  /* 0x00000095547c7210 */ /* 0x082fe40007fbe0ff */
[----:B------:R-:W-:Y:S02]  /*5880*/  PRMT R178, RZ, 0x7610, R178 ;  /* 0x00007610ffb27816 */ /* 0x000fe400000000b2 */
[----:B------:R1:W2:Y:S01]  /*5890*/  @P2 LDG.E.U8 R176, desc[UR18][R128.64] ;  /* 0x0000001280b02981 */ /* 0x0002a2000c1e1100 */
[----:B0-----:R-:W-:-:S02]  /*58a0*/  IADD3 R126, P6, PT, R82, R149, RZ ;  /* 0x00000095527e7210 */ /* 0x001fc40007fde0ff */
[C---:B------:R-:W-:Y:S02]  /*58b0*/  ISETP.GT.AND P1, PT, R141.reuse, 0x1b, PT ;  /* 0x0000001b8d00780c */ /* 0x040fe40003f24270 */
[----:B------:R-:W-:Y:S01]  /*58c0*/  ISETP.GT.AND P2, PT, R141, 0x1d, PT ;  /* 0x0000001d8d00780c */ /* 0x000fe20003f44270 */
[--C-:B------:R-:W-:Y:S02]  /*58d0*/  IMAD.X R127, R81, 0x1, R152.reuse, P6 ;  /* 0x00000001517f7824 */ /* 0x100fe400030e0698 */
[--C-:B------:R-:W-:Y:S01]  /*58e0*/  IMAD.X R125, R83, 0x1, R152.reuse, P5 ;  /* 0x00000001537d7824 */ /* 0x100fe200028e0698 */
[-C--:B------:R-:W-:Y:S02]  /*58f0*/  IADD3 R130, P5, PT, R80, R149.reuse, RZ ;  /* 0x0000009550827210 */ /* 0x080fe40007fbe0ff */
[----:B------:R-:W2:Y:S01]  /*5900*/  @P4 LDG.E.U8 R178, desc[UR18][R126.64] ;  /* 0x000000127eb24981 */ /* 0x000ea2000c1e1100 */
[----:B-1----:R-:W-:Y:S02]  /*5910*/  IADD3 R128, P4, PT, R14, R149, RZ ;  /* 0x000000950e807210 */ /* 0x002fe40007f9e0ff */
[----:B------:R-:W-:Y:S01]  /*5920*/  PRMT R185, RZ, 0x7610, R185 ;  /* 0x00007610ffb97816 */ /* 0x000fe200000000b9 */
[--C-:B------:R-:W-:Y:S01]  /*5930*/  IMAD.X R131, R79, 0x1, R152.reuse, P5 ;  /* 0x000000014f837824 */ /* 0x100fe200028e0698 */
[----:B------:R-:W-:Y:S01]  /*5940*/  PRMT R187, RZ, 0x7610, R187 ;  /* 0x00007610ffbb7816 */ /* 0x000fe200000000bb */
[----:B------:R-:W-:Y:S01]  /*5950*/  IMAD.X R129, R12, 0x1, R152, P4 ;  /* 0x000000010c817824 */ /* 0x000fe200020e0698 */
[----:B------:R-:W-:-:S02]  /*5960*/  ISETP.GT.AND P5, PT, R141, 0x1f, PT ;  /* 0x0000001f8d00780c */ /* 0x000fc40003fa4270 */
[C---:B------:R-:W-:Y:S01]  /*5970*/  ISETP.GT.AND P4, PT, R141.reuse, RZ, PT ;  /* 0x000000ff8d00720c */ /* 0x040fe20003f84270 */
[----:B------:R0:W2:Y:S04]  /*5980*/  @P1 LDG.E.U8 R185, desc[UR18][R124.64] ;  /* 0x000000127cb91981 */ /* 0x0000a8000c1e1100 */
[----:B------:R-:W2:Y:S01]  /*5990*/  @P2 LDG.E.U8 R187, desc[UR18][R130.64] ;  /* 0x0000001282bb2981 */ /* 0x000ea2000c1e1100 */
[----:B------:R-:W-:Y:S02]  /*59a0*/  ISETP.GT.AND P1, PT, R141, 0x1e, PT ;  /* 0x0000001e8d00780c */ /* 0x000fe40003f24270 */
[----:B0-----:R-:W-:Y:S02]  /*59b0*/  IADD3 R124, P2, PT, R11, R149, RZ ;  /* 0x000000950b7c7210 */ /* 0x001fe40007f5e0ff */
[----:B------:R-:W-:-:S03]  /*59c0*/  PRMT R189, RZ, 0x7610, R189 ;  /* 0x00007610ffbd7816 */ /* 0x000fc600000000bd */
[----:B------:R-:W-:Y:S01]  /*59d0*/  IMAD.X R125, R9, 0x1, R152, P2 ;  /* 0x00000001097d7824 */ /* 0x000fe200010e0698 */
[----:B------:R-:W-:Y:S02]  /*59e0*/  PRMT R180, RZ, 0x7610, R180 ;  /* 0x00007610ffb47816 */ /* 0x000fe400000000b4 */
[----:B------:R-:W-:Y:S02]  /*59f0*/  PRMT R127, RZ, 0x7610, R127 ;  /* 0x00007610ff7f7816 */ /* 0x000fe4000000007f */
[----:B------:R0:W2:Y:S04]  /*5a00*/  @P5 LDG.E.U8 R189, desc[UR18][R124.64] ;  /* 0x000000127cbd5981 */ /* 0x0000a8000c1e1100 */
[----:B------:R-:W2:Y:S01]  /*5a10*/  @P1 LDG.E.U8 R180, desc[UR18][R128.64] ;  /* 0x0000001280b41981 */ /* 0x000ea2000c1e1100 */
[----:B0-----:R-:W-:-:S02]  /*5a20*/  @P4 IMAD.MOV.U32 R124, RZ, RZ, R149 ;  /* 0x000000ffff7c4224 */ /* 0x001fc400078e0095 */
[----:B------:R-:W-:-:S05]  /*5a30*/  @P4 IMAD.MOV.U32 R125, RZ, RZ, R152 ;  /* 0x000000ffff7d4224 */ /* 0x000fca00078e0098 */
[----:B------:R0:W2:Y:S01]  /*5a40*/  @P4 LDG.E.U8 R127, desc[UR18][R124.64] ;  /* 0x000000127c7f4981 */ /* 0x0000a2000c1e1100 */
[----:B------:R-:W-:Y:S01]  /*5a50*/  BAR.SYNC.DEFER_BLOCKING 0x0 ;  /* 0x0000000000007b1d */ /* 0x000fe20000010000 */
[----:B------:R-:W-:Y:S02]  /*5a60*/  ISETP.GE.AND P2, PT, R86, R141, PT ;  /* 0x0000008d5600720c */ /* 0x000fe40003f46270 */
[C---:B------:R-:W-:Y:S02]  /*5a70*/  IADD3 R78, P6, PT, R183.reuse, R78, RZ ;  /* 0x0000004eb74e7210 */ /* 0x040fe40007fde0ff */
[----:B------:R-:W-:-:S03]  /*5a80*/  IADD3 R74, P1, PT, R183, R74, RZ ;  /* 0x0000004ab74a7210 */ /* 0x000fc60007f3e0ff */
[C---:B------:R-:W-:Y:S01]  /*5a90*/  IMAD.X R77, R172.reuse, 0x1, R77, P6 ;  /* 0x00000001ac4d7824 */ /* 0x040fe200030e064d */
[----:B------:R-:W-:Y:S01]  /*5aa0*/  PRMT R191, RZ, 0x7610, R191 ;  /* 0x00007610ffbf7816 */ /* 0x000fe200000000bf */
[----:B------:R-:W-:Y:S01]  /*5ab0*/  IMAD.X R73, R172, 0x1, R73, P1 ;  /* 0x00000001ac497824 */ /* 0x000fe200008e0649 */
[----:B------:R-:W-:-:S03]  /*5ac0*/  IADD3 R70, P5, PT, R183, R70, RZ ;  /* 0x00000046b7467210 */ /* 0x000fc60007fbe0ff */
[----:B0-----:R-:W-:Y:S02]  /*5ad0*/  @!P2 IMAD.MOV.U32 R124, RZ, RZ, R78 ;  /* 0x000000ffff7ca224 */ /* 0x001fe400078e004e */
[----:B------:R-:W-:Y:S01]  /*5ae0*/  @!P2 IMAD.MOV.U32 R125, RZ, RZ, R77 ;  /* 0x000000ffff7da224 */ /* 0x000fe200078e004d */
[----:B------:R-:W-:Y:S01]  /*5af0*/  PRMT R131, RZ, 0x7610, R131 ;  /* 0x00007610ff837816 */ /* 0x000fe20000000083 */
[C---:B------:R-:W-:Y:S01]  /*5b00*/  IMAD.X R69, R172.reuse, 0x1, R69, P5 ;  /* 0x00000001ac457824 */ /* 0x040fe200028e0645 */
[----:B------:R-:W-:Y:S02]  /*5b10*/  IADD3 R66, P4, PT, R183, R66, RZ ;  /* 0x00000042b7427210 */ /* 0x000fe40007f9e0ff */
[----:B------:R0:W2:Y:S01]  /*5b20*/  @!P2 LDG.E.U8 R191, desc[UR18][R124.64] ;  /* 0x000000127cbfa981 */ /* 0x0000a2000c1e1100 */
[----:B------:R-:W-:Y:S02]  /*5b30*/  PRMT R195, RZ, 0x7610, R195 ;  /* 0x00007610ffc37816 */ /* 0x000fe400000000c3 */
[----:B------:R-:W-:-:S02]  /*5b40*/  IMAD.X R65, R172, 0x1, R65, P4 ;  /* 0x00000001ac417824 */ /* 0x000fc400020e0641 */
[----:B0-----:R-:W-:Y:S02]  /*5b50*/  @!P2 IMAD.MOV.U32 R124, RZ, RZ, R74 ;  /* 0x000000ffff7ca224 */ /* 0x001fe400078e004a */
[----:B------:R-:W-:Y:S01]  /*5b60*/  @!P2 IMAD.MOV.U32 R125, RZ, RZ, R73 ;  /* 0x000000ffff7da224 */ /* 0x000fe200078e0049 */
[----:B------:R-:W-:-:S04]  /*5b70*/  IADD3 R62, P1, PT, R183, R62, RZ ;  /* 0x0000003eb73e7210 */ /* 0x000fc80007f3e0ff */
[----:B------:R0:W2:Y:S01]  /*5b80*/  @!P2 LDG.E.U8 R131, desc[UR18][R124.64] ;  /* 0x000000127c83a981 */ /* 0x0000a2000c1e1100 */
[----:B------:R-:W-:Y:S01]  /*5b90*/  PRMT R193, RZ, 0x7610, R193 ;  /* 0x00007610ffc17816 */ /* 0x000fe200000000c1 */
[----:B------:R-:W-:Y:S02]  /*5ba0*/  IMAD.X R61, R172, 0x1, R61, P1 ;  /* 0x00000001ac3d7824 */ /* 0x000fe400008e063d */
        /* <DEDUP_REMOVED lines=75> */
[----:B------:R0:W3:Y:S01]  /*6060*/  @!P2 LDG.E.U8 R243, desc[UR18][R124.64] ;  /* 0x000000127cf3a981 */ /* 0x0000e2000c1e1100 */
        /* <DEDUP_REMOVED lines=11> */
[----:B------:R0:W4:Y:S01]  /*6120*/  @!P2 LDG.E.U8 R209, desc[UR18][R124.64] ;  /* 0x000000127cd1a981 */ /* 0x000122000c1e1100 */
[----:B------:R-:W-:Y:S01]  /*6130*/  PRMT R213, RZ, 0x7610, R213 ;  /* 0x00007610ffd57816 */ /* 0x000fe200000000d5 */
[----:B------:R-:W-:Y:S02]  /*6140*/  IMAD.X R63, R172, 0x1, R63, P1 ;  /* 0x00000001ac3f7824 */ /* 0x000fe400008e063f */
[----:B0-----:R-:W-:Y:S02]  /*6150*/  @!P2 IMAD.MOV.U32 R124, RZ, RZ, R72 ;  /* 0x000000ffff7ca224 */ /* 0x001fe400078e0048 */
[----:B------:R-:W-:Y:S01]  /*6160*/  @!P2 IMAD.MOV.U32 R125, RZ, RZ, R71 ;  /* 0x000000ffff7da224 */ /* 0x000fe200078e0047 */
[----:B------:R-:W-:-:S04]  /*6170*/  IADD3 R60, P5, PT, R183, R60, RZ ;  /* 0x0000003cb73c7210 */ /* 0x000fc80007fbe0ff */
[----:B------:R0:W5:Y:S01]  /*6180*/  @!P2 LDG.E.U8 R211, desc[UR18][R124.64] ;  /* 0x000000127cd3a981 */ /* 0x000162000c1e1100 */
        /* <DEDUP_REMOVED lines=69> */
[----:B------:R-:W-:-:S05]  /*65e0*/  @!P2 IMAD.MOV.U32 R125, RZ, RZ, R23 ;  /* 0x000000ffff7da224 */ /* 0x000fca00078e0017 */
[----:B------:R0:W5:Y:S01]  /*65f0*/  @!P2 LDG.E.U8 R241, desc[UR18][R124.64] ;  /* 0x000000127cf1a981 */ /* 0x000162000c1e1100 */
[----:B------:R-:W-:Y:S01]  /*6600*/  PRMT R249, RZ, 0x7610, R249 ;  /* 0x00007610fff97816 */ /* 0x000fe200000000f9 */
[----:B0-----:R-:W-:Y:S02]  /*6610*/  @!P2 IMAD.MOV.U32 R124, RZ, RZ, R20 ;  /* 0x000000ffff7ca224 */ /* 0x001fe400078e0014 */
[----:B------:R-:W-:-:S05]  /*6620*/  @!P2 IMAD.MOV.U32 R125, RZ, RZ, R19 ;  /* 0x000000ffff7da224 */ /* 0x000fca00078e0013 */
[----:B------:R0:W5:Y:S02]  /*6630*/  @!P2 LDG.E.U8 R245, desc[UR18][R124.64] ;  /* 0x000000127cf5a981 */ /* 0x000164000c1e1100 */
[----:B0-----:R-:W-:Y:S02]  /*6640*/  @!P2 IMAD.MOV.U32 R124, RZ, RZ, R16 ;  /* 0x000000ffff7ca224 */ /* 0x001fe400078e0010 */
[----:B------:R-:W-:-:S05]  /*6650*/  @!P2 IMAD.MOV.U32 R125, RZ, RZ, R15 ;  /* 0x000000ffff7da224 */ /* 0x000fca00078e000f */
[----:B------:R-:W5:Y:S04]  /*6660*/  @!P2 LDG.E.U8 R249, desc[UR18][R124.64] ;  /* 0x000000127cf9a981 */ /* 0x000f68000c1e1100 */
[----:B--2---:R0:W-:Y:S04]  /*6670*/  STS.U8 [R146+UR16+0x2000], R127 ;  /* 0x0020007f92007988 */ /* 0x0041e80008000010 */
[----:B------:R0:W-:Y:S04]  /*6680*/  STS.U8 [R146+UR16+0x2400], R181 ;  /* 0x002400b592007988 */ /* 0x0001e80008000010 */
[----:B------:R0:W-:Y:S04]  /*6690*/  STS.U8 [R146+UR16+0x2800], R177 ;  /* 0x002800b192007988 */ /* 0x0001e80008000010 */
[----:B------:R0:W-:Y:S04]  /*66a0*/  STS.U8 [R146+UR16+0x2c00], R179 ;  /* 0x002c00b392007988 */ /* 0x0001e80008000010 */
[----:B------:R0:W-:Y:S04]  /*66b0*/  STS.U8 [R8+UR16+0x2080], R175 ;  /* 0x002080af08007988 */ /* 0x0001e80008000010 */
[----:B------:R0:W-:Y:S04]  /*66c0*/  STS.U8 [R8+UR16+0x2480], R167 ;  /* 0x002480a708007988 */ /* 0x0001e80008000010 */
[----:B------:R0:W-:Y:S04]  /*66d0*/  STS.U8 [R8+UR16+0x2880], R169 ;  /* 0x002880a908007988 */ /* 0x0001e80008000010 */
[----:B------:R0:W-:Y:S04]  /*66e0*/  STS.U8 [R8+UR16+0x2c80], R163 ;  /* 0x002c80a308007988 */ /* 0x0001e80008000010 */
[----:B---3--:R0:W-:Y:S04]  /*66f0*/  STS.U8 [R7+UR16+0x2100], R162 ;  /* 0x002100a207007988 */ /* 0x0081e80008000010 */
[----:B------:R0:W-:Y:S04]  /*6700*/  STS.U8 [R7+UR16+0x2500], R164 ;  /* 0x002500a407007988 */ /* 0x0001e80008000010 */
[----:B------:R0:W-:Y:S04]  /*6710*/  STS.U8 [R7+UR16+0x2900], R158 ;  /* 0x0029009e07007988 */ /* 0x0001e80008000010 */
[----:B------:R0:W-:Y:S04]  /*6720*/  STS.U8 [R7+UR16+0x2d00], R176 ;  /* 0x002d00b007007988 */ /* 0x0001e80008000010 */
[----:B----4-:R0:W-:Y:S04]  /*6730*/  STS.U8 [R6+UR16+0x2180], R161 ;  /* 0x002180a106007988 */ /* 0x0101e80008000010 */
[----:B------:R0:W-:Y:S04]  /*6740*/  STS.U8 [R6+UR16+0x2580], R157 ;  /* 0x0025809d06007988 */ /* 0x0001e80008000010 */
[----:B------:R0:W-:Y:S04]  /*6750*/  STS.U8 [R6+UR16+0x2980], R151 ;  /* 0x0029809706007988 */ /* 0x0001e80008000010 */
[----:B------:R0:W-:Y:S04]  /*6760*/  STS.U8 [R6+UR16+0x2d80], R185 ;  /* 0x002d80b906007988 */ /* 0x0001e80008000010 */
[----:B-----5:R0:W-:Y:S04]  /*6770*/  STS.U8 [R5+UR16+0x2200], R170 ;  /* 0x002200aa05007988 */ /* 0x0201e80008000010 */
        /* <DEDUP_REMOVED lines=47> */
[----:B------:R1:W-:Y:S06]  /*6a70*/  MEMBAR.ALL.CTA ;  /* 0x0000000000007992 */ /* 0x0003ec0000008000 */
[----:B-1----:R-:W1:Y:S01]  /*6a80*/  FENCE.VIEW.ASYNC.S ;  /* 0x00000000000073c6 */ /* 0x002e620000000000 */
[----:B------:R-:W-:Y:S01]  /*6a90*/  ULEA UR13, UR15, UR16, 0x3 ;  /* 0x000000100f0d7291 */ /* 0x000fe2000f8e18ff */
[----:B------:R-:W-:-:S03]  /*6aa0*/  UMOV UR4, UR5 ;  /* 0x0000000500047c82 */ /* 0x000fc60008000000 */
[----:B------:R-:W-:Y:S01]  /*6ab0*/  UIADD3 UR13, UPT, UPT, UR13, 0x4000, URZ ;  /* 0x000040000d0d7890 */ /* 0x000fe2000fffe0ff */
[----:B-1----:R-:W-:Y:S06]  /*6ac0*/  BAR.SYNC.DEFER_BLOCKING 0x0 ;  /* 0x0000000000007b1d */ /* 0x002fec0000010000 */
[----:B0-----:R-:W-:Y:S05]  /*6ad0*/  @P0 BRA `(.L_x_9) ;  /* 0x00000000002c0947 */ /* 0x001fea0003800000 */
[----:B------:R-:W-:Y:S01]  /*6ae0*/  UMOV UR6, UR13 ;  /* 0x0000000d00067c82 */ /* 0x000fe20008000000 */
[----:B------:R-:W-:Y:S01]  /*6af0*/  UMOV UR7, URZ ;  /* 0x000000ff00077c82 */ /* 0x000fe20008000000 */
[----:B------:R-:W-:Y:S01]  /*6b00*/  UMOV UR9, 0x40004040 ;  /* 0x4000404000097882 */ /* 0x000fe20000000000 */
[----:B------:R-:W-:Y:S01]  /*6b10*/  UMOV UR10, UR14 ;  /* 0x0000000e000a7c82 */ /* 0x000fe20008000000 */
[----:B------:R-:W-:Y:S01]  /*6b20*/  UMOV UR11, 0xc0004010 ;  /* 0xc0004010000b7882 */ /* 0x000fe20000000000 */
[----:B------:R-:W-:Y:S01]  /*6b30*/  UMOV UR22, 0x0 ;  /* 0x0000000000167882 */ /* 0x000fe20000000000 */
[----:B------:R-:W-:Y:S01]  /*6b40*/  UMOV UR23, 0x8208490 ;  /* 0x0820849000177882 */ /* 0x000fe20000000000 */
[----:B------:R-:W-:Y:S01]  /*6b50*/  UMOV UR5, UR6 ;  /* 0x0000000600057c82 */ /* 0x000fe20008000000 */
[----:B------:R0:W-:Y:S01]  /*6b60*/  UTCQMMA gdesc[UR8], gdesc[UR10], tmem[UR17], tmem[UR22], idesc[UR23], UPT ;  /* 0x00ff160a080075ea */ /* 0x0001e2000b800311 */
[----:B------:R0:W-:Y:S01]  /*6b70*/  UTCBAR [UR5], URZ ;  /* 0x000000ff050073e9 */ /* 0x0001e200080000ff */
[----:B------:R-:W-:-:S02]  /*6b80*/  NOP ;  /* 0x0000000000007918 */ /* 0x000fc40000000000 */
.L_x_9:
[----:B------:R-:W-:Y:S01]  /*6b90*/  VIADD R174, R174, 0xffffffff ;  /* 0xffffffffaeae7836 */ /* 0x000fe20000000000 */
[----:B------:R-:W-:Y:S01]  /*6ba0*/  UIADD3 UR15, UPT, UPT, UR15, 0x1, URZ ;  /* 0x000000010f0f7890 */ /* 0x000fe2000fffe0ff */
[----:B------:R-:W-:Y:S01]  /*6bb0*/  IADD3 R149, P2, PT, R147, R149, RZ ;  /* 0x0000009593957210 */ /* 0x000fe20007f5e0ff */
[----:B------:R-:W-:Y:S02]  /*6bc0*/  IMAD.U32 R125, RZ, RZ, UR4 ;  /* 0x00000004ff7d7e24 */ /* 0x000fe4000f8e00ff */
[----:B------:R-:W-:Y:S01]  /*6bd0*/  ISETP.NE.U32.AND P1, PT, R174, RZ, PT ;  /* 0x000000ffae00720c */ /* 0x000fe20003f25070 */
[----:B------:R-:W-:Y:S01]  /*6be0*/  UISETP.GT.AND UP1, UPT, UR15, 0x1, UPT ;  /* 0x000000010f00788c */ /* 0x000fe2000bf24270 */
[----:B------:R-:W-:Y:S02]  /*6bf0*/  VIADD R141, R141, 0xffffffe0 ;  /* 0xffffffe08d8d7836 */ /* 0x000fe40000000000 */
[----:B------:R-:W-:Y:S01]  /*6c00*/  IMAD.X R152, R150, 0x1, R152, P2 ;  /* 0x0000000196987824 */ /* 0x000fe200010e0698 */
[----:B0-----:R-:W-:-:S02]  /*6c10*/  USEL UR5, URZ, 0x1, !UP1 ;  /* 0x00000001ff057887 */ /* 0x001fc4000c800000 */
[----:B------:R-:W-:Y:S02]  /*6c20*/  USEL UR15, UR15, URZ, !UP1 ;  /* 0x000000ff0f0f7287 */ /* 0x000fe4000c800000 */
[----:B------:R-:W-:-:S04]  /*6c30*/  ULOP3.LUT UR5, UR4, UR5, URZ, 0x3c, !UPT ;  /* 0x0000000504057292 */ /* 0x000fc8000f8e3cff */
[----:B------:R-:W-:Y:S08]  /*6c40*/  @P1 BRA `(.L_x_10) ;  /* 0xffffffe000f41947 */ /* 0x000ff0000383ffff */
.L_x_7:
[----:B------:R-:W0:Y:S01]  /*6c50*/  LDCU UR5, c[0x0][0x3b8] ;  /* 0x00007700ff0577ac */ /* 0x000e220008000800 */
[----:B------:R-:W-:Y:S02]  /*6c60*/  LOP3.LUT R145, R145, 0x80, R148, 0xf8, !PT ;  /* 0x0000008091917812 */ /* 0x000fe400078ef894 */
[----:B------:R-:W-:Y:S01]  /*6c70*/  ISETP.GE.AND P0, PT, R89, 0x20, PT ;  /* 0x000000205900780c */ /* 0x000fe20003f06270 */
[----:B------:R-:W1:Y:S01]  /*6c80*/  LDCU UR6, c[0x0][0x3b4] ;  /* 0x00007680ff0677ac */ /* 0x000e620008000800 */
[----:B------:R-:W3:Y:S01]  /*6c90*/  LDCU UR7, c[0x0][0x39c] ;  /* 0x00007380ff0777ac */ /* 0x000ee20008000800 */
[----:B------:R-:W4:Y:S01]  /*6ca0*/  LDCU.128 UR8, c[0x0][0x390] ;  /* 0x00007200ff0877ac */ /* 0x000f220008000c00 */
[----:B0-2---:R-:W-:-:S04]  /*6cb0*/  IMAD R3, R145, UR5, RZ ;  /* 0x0000000591037c24 */ /* 0x005fc8000f8e02ff */
[----:B------:R-:W-:-:S04]  /*6cc0*/  VIADD R133, R3, UR5 ;  /* 0x0000000503857c36 */ /* 0x000fc80008000000 */
[----:B------:R-:W-:Y:S01]  /*6cd0*/  VIADD R135, R133, UR5 ;  /* 0x0000000585877c36 */ /* 0x000fe20008000000 */
[----:B-1-34-:R-:W-:Y:S06]  /*6ce0*/  @!P0 BRA `(.L_x_11) ;  /* 0x0000000000108947 */ /* 0x01afec0003800000 */
[----:B------:R-:W-:-:S06]  /*6cf0*/  USHF.L.U32 UR4, UR4, 0x1f, URZ ;  /* 0x0000001f04047899 */ /* 0x000fcc00080006ff */
[----:B------:R-:W-:-:S04]  /*6d00*/  IMAD.U32 R2, RZ, RZ, UR4 ;  /* 0x00000004ff027e24 */ /* 0x000fc8000f8e00ff */
[----:B------:R-:W0:Y:S02]  /*6d10*/  SYNCS.PHASECHK.TRANS64.TRYWAIT P0, [UR13], R2 ;  /* 0x00000002ff0075a7 */ /* 0x000e24000800110d */
[----:B0-----:R-:W-:Y:S05]  /*6d20*/  @!P0 BRA `(.L_x_12) ;  /* 0x0000004800048947 */ /* 0x001fea0003800000 */
.L_x_11:
[----:B------:R-:W-:Y:S01]  /*6d30*/  BAR.SYNC.DEFER_BLOCKING 0x0 ;  /* 0x0000000000007b1d */ /* 0x000fe20000010000 */
[----:B------:R-:W-:Y:S01]  /*6d40*/  VIADD R137, R135, UR5 ;  /* 0x0000000587897c36 */ /* 0x000fe20008000000 */
[C---:B------:R-:W-:Y:S01]  /*6d50*/  ISETP.GE.AND P0, PT, R0.reuse, UR10, PT ;  /* 0x0000000a00007c0c */ /* 0x040fe2000bf06270 */
[----:B------:R-:W-:Y:S01]  /*6d60*/  IMAD R2, R0, UR6, RZ ;  /* 0x0000000600027c24 */ /* 0x000fe2000f8e02ff */
[----:B------:R-:W-:Y:S01]  /*6d70*/  LOP3.LUT R0, R145, 0x1, RZ, 0xfc, !PT ;  /* 0x0000000191007812 */ /* 0x000fe200078efcff */
[----:B------:R-:W-:Y:S01]  /*6d80*/  VIADD R139, R137, UR5 ;  /* 0x00000005898b7c36 */ /* 0x000fe20008000000 */
[----:B------:R-:W-:Y:S01]  /*6d90*/  LOP3.LUT R132, R145, 0x7f, RZ, 0xfc, !PT ;  /* 0x0000007f91847812 */ /* 0x000fe200078efcff */
[----:B------:R-:W0:Y:S01]  /*6da0*/  LDCU UR4, c[0x0][0x39c] ;  /* 0x00007380ff0477ac */ /* 0x000e220008000800 */
[----:B------:R-:W-:Y:S01]  /*6db0*/  ISETP.LT.AND P2, PT, R0, UR11, !P0 ;  /* 0x0000000b00007c0c */ /* 0x000fe2000c741270 */
[----:B------:R-:W-:Y:S01]  /*6dc0*/  VIADD R141, R139, UR5 ;  /* 0x000000058b8d7c36 */ /* 0x000fe20008000000 */
[----:B------:R-:W-:Y:S01]  /*6dd0*/  IADD3 R0, P4, PT, R2, UR8, RZ ;  /* 0x0000000802007c10 */ /* 0x000fe2000ff9e0ff */
[----:B------:R-:W1:Y:S01]  /*6de0*/  LDCU UR6, c[0x0][0x39c] ;  /* 0x00007380ff0677ac */ /* 0x000e620008000800 */
[----:B------:R-:W-:Y:S01]  /*6df0*/  ISETP.LT.AND P1, PT, R132, UR7, !P0 ;  /* 0x0000000784007c0c */ /* 0x000fe2000c721270 */
[----:B------:R-:W-:Y:S01]  /*6e00*/  VIADD R147, R141, UR5 ;  /* 0x000000058d937c36 */ /* 0x000fe20008000000 */
[----:B------:R-:W-:Y:S01]  /*6e10*/  LEA.HI.X.SX32 R2, R2, UR9, 0x1, P4 ;  /* 0x0000000902027c11 */ /* 0x000fe2000a0f0eff */
[----:B------:R-:W2:Y:S01]  /*6e20*/  LDCU UR7, c[0x0][0x39c] ;  /* 0x00007380ff0777ac */ /* 0x000ea20008000800 */
[----:B------:R-:W-:Y:S01]  /*6e30*/  LOP3.LUT R132, R145, 0x2, RZ, 0xfc, !PT ;  /* 0x0000000291847812 */ /* 0x000fe200078efcff */
[----:B------:R-:W-:Y:S01]  /*6e40*/  VIADD R149, R147, UR5 ;  /* 0x0000000593957c36 */ /* 0x000fe20008000000 */
[----:B------:R-:W-:-:S02]  /*6e50*/  LOP3.LUT R144, R145, 0x4, RZ, 0xfc, !PT ;  /* 0x0000000491907812 */ /* 0x000fc400078efcff */
[----:B------:R-:W-:Y:S01]  /*6e60*/  ISETP.LT.AND P5, PT, R132, UR11, !P0 ;  /* 0x0000000b84007c0c */ /* 0x000fe2000c7a1270 */
[----:B------:R-:W-:Y:S01]  /*6e70*/  VIADD R151, R149, UR5 ;  /* 0x0000000595977c36 */ /* 0x000fe20008000000 */
[----:B------:R-:W-:Y:S01]  /*6e80*/  IADD3 R132, P6, PT, R133, R0, RZ ;  /* 0x0000000085847210 */ /* 0x000fe20007fde0ff */
[----:B------:R-:W3:Y:S02]  /*6e90*/  @!P3 SYNCS.CCTL.IV [UR16+0x4000] ;  /* 0x00400000ff00b9b1 */ /* 0x000ee40008000010 */
[----:B---3--:R-:W-:Y:S01]  /*6ea0*/  BAR.SYNC.DEFER_BLOCKING 0x0 ;  /* 0x0000000000007b1d */ /* 0x008fe20000010000 */
[----:B------:R-:W-:Y:S01]  /*6eb0*/  VIADD R155, R151, UR5 ;  /* 0x00000005979b7c36 */ /* 0x000fe20008000000 */
[----:B------:R-:W-:Y:S02]  /*6ec0*/  LEA.HI.X.SX32 R133, R133, R2, 0x1, P6 ;  /* 0x0000000285857211 */ /* 0x000fe400030f0eff */
[----:B------:R-:W-:Y:S01]  /*6ed0*/  IADD3 R136, P6, PT, R137, R0, RZ ;  /* 0x0000000089887210 */ /* 0x000fe20007fde0ff */
[----:B------:R-:W-:Y:S01]  /*6ee0*/  VIADD R157, R155, UR5 ;  /* 0x000000059b9d7c36 */ /* 0x000fe20008000000 */
[----:B------:R-:W-:Y:S01]  /*6ef0*/  LOP3.LUT R194, R145, 0x3, RZ, 0xfc, !PT ;  /* 0x0000000391c27812 */ /* 0x000fe200078efcff */
[----:B------:R-:W3:Y:S02]  /*6f00*/  LDTM.x128 R4, tmem[UR12] ;  /* 0x0000000c000479ee */ /* 0x000ee400083c0000 */
[----:B------:R-:W-:Y:S01]  /*6f10*/  VIADD R159, R157, UR5 ;  /* 0x000000059d9f7c36 */ /* 0x000fe20008000000 */
[----:B------:R-:W-:-:S02]  /*6f20*/  LEA.HI.X.SX32 R137, R137, R2, 0x1, P6 ;  /* 0x0000000289897211 */ /* 0x000fc400030f0eff */
[-C--:B------:R-:W-:Y:S01]  /*6f30*/  IADD3 R140, P6, PT, R149, R0.reuse, RZ ;  /* 0x00000000958c7210 */ /* 0x080fe20007fde0ff */
[----:B------:R-:W4:Y:S01]  /*6f40*/  @!P3 SYNCS.CCTL.IV [UR16+0x4008] ;  /* 0x00400800ff00b9b1 */ /* 0x000f220008000010 */
[----:B------:R-:W-:Y:S01]  /*6f50*/  IADD3 R142, P3, PT, R141, R0, RZ ;  /* 0x000000008d8e7210 */ /* 0x000fe20007f7e0ff */
[----:B------:R-:W-:-:S03]  /*6f60*/  NOP ;  /* 0x0000000000007918 */ /* 0x000fc60000000000 */
[----:B------:R-:W-:Y:S02]  /*6f70*/  LEA.HI.X.SX32 R143, R141, R2, 0x1, P3 ;  /* 0x000000028d8f7211 */ /* 0x000fe400018f0eff */
[----:B------:R-:W-:Y:S02]  /*6f80*/  IADD3 R152, P3, PT, R151, R0, RZ ;  /* 0x0000000097987210 */ /* 0x000fe40007f7e0ff */
[----:B---3--:R-:W-:Y:S02]  /*6f90*/  F2FP.SATFINITE.E5M2.F32.PACK_AB_MERGE_C R197, R5, R4, RZ ;  /* 0x0000000405c5723e */ /* 0x008fe400048060ff */
[----:B------:R-:W-:Y:S02]  /*6fa0*/  IADD3 R4, P4, PT, R3, R0, RZ ;  /* 0x0000000003047210 */ /* 0x000fe40007f9e0ff */
[-C--:B------:R-:W-:Y:S02]  /*6fb0*/  LEA.HI.X.SX32 R141, R149, R2.reuse, 0x1, P6 ;  /* 0x00000002958d7211 */ /* 0x080fe400030f0eff */
[----:B------:R-:W-:Y:S01]  /*6fc0*/  LEA.HI.X.SX32 R5, R3, R2, 0x1, P4 ;  /* 0x0000000203057211 */ /* 0x000fe200020f0eff */
[----:B------:R-:W-:Y:S01]  /*6fd0*/  VIADD R3, R159, UR5 ;  /* 0x000000059f037c36 */ /* 0x000fe20008000000 */
[----:B------:R-:W-:-:S02]  /*6fe0*/  IADD3 R134, P4, PT, R135, R0, RZ ;  /* 0x0000000087867210 */ /* 0x000fc40007f9e0ff */
[-C--:B------:R-:W-:Y:S01]  /*6ff0*/  LEA.HI.X.SX32 R153, R151, R2.reuse, 0x1, P3 ;  /* 0x0000000297997211 */ /* 0x080fe200018f0eff */
[----:B------:R-:W-:Y:S01]  /*7000*/  VIADD R161, R3, UR5 ;  /* 0x0000000503a17c36 */ /* 0x000fe20008000000 */
[----:B------:R-:W-:Y:S02]  /*7010*/  LEA.HI.X.SX32 R135, R135, R2, 0x1, P4 ;  /* 0x0000000287877211 */ /* 0x000fe400020f0eff */
[-C--:B------:R-:W-:Y:S01]  /*7020*/  IADD3 R138, P4, PT, R139, R0.reuse, RZ ;  /* 0x000000008b8a7210 */ /* 0x080fe20007f9e0ff */
[----:B------:R-:W-:Y:S01]  /*7030*/  VIADD R163, R161, UR5 ;  /* 0x00000005a1a37c36 */ /* 0x000fe20008000000 */
[----:B------:R-:W-:Y:S02]  /*7040*/  IADD3 R148, P6, PT, R157, R0, RZ ;  /* 0x000000009d947210 */ /* 0x000fe40007fde0ff */
        /* <DEDUP_REMOVED lines=21> */
[----:B------:R-:W-:Y:S01]  /*71a0*/  IADD3 R162, P4, PT, R165, R0, RZ ;  /* 0x00000000a5a27210 */ /* 0x000fe20007f9e0ff */
[----:B------:R-:W-:Y:S01]  /*71b0*/  VIADD R181, R177, UR5 ;  /* 0x00000005b1b57c36 */ /* 0x000fe20008000000 */
[----:B------:R-:W-:Y:S02]  /*71c0*/  LEA.HI.X.SX32 R155, R161, R2, 0x1, P6 ;  /* 0x00000002a19b7211 */ /* 0x000fe400030f0eff */
[----:B------:R-:W-:Y:S01]  /*71d0*/  IADD3 R160, P6, PT, R169, R0, RZ ;  /* 0x00000000a9a07210 */ /* 0x000fe20007fde0ff */
[----:B------:R-:W-:Y:S01]  /*71e0*/  VIADD R183, R181, UR5 ;  /* 0x00000005b5b77c36 */ /* 0x000fe20008000000 */
[-C--:B------:R-:W-:Y:S02]  /*71f0*/  LEA.HI.X.SX32 R171, R171, R2.reuse, 0x1, P3 ;  /* 0x00000002abab7211 */ /* 0x080fe400018f0eff */
[----:B------:R-:W-:Y:S01]  /*7200*/  LEA.HI.X.SX32 R163, R165, R2, 0x1, P4 ;  /* 0x00000002a5a37211 */ /* 0x000fe200020f0eff */
[----:B------:R-:W-:Y:S01]  /*7210*/  VIADD R185, R183, UR5 ;  /* 0x00000005b7b97c36 */ /* 0x000fe20008000000 */
[----:B------:R-:W-:-:S02]  /*7220*/  IADD3 R178, P3, PT, R3, R0, RZ ;  /* 0x0000000003b27210 */ /* 0x000fc40007f7e0ff */
[----:B------:R-:W-:Y:S01]  /*7230*/  IADD3 R168, P4, PT, R173, R0, RZ ;  /* 0x00000000ada87210 */ /* 0x000fe20007f9e0ff */
[----:B------:R-:W-:Y:S01]  /*7240*/  VIADD R187, R185, UR5 ;  /* 0x00000005b9bb7c36 */ /* 0x000fe20008000000 */
[----:B------:R-:W-:Y:S02]  /*7250*/  LEA.HI.X.SX32 R161, R169, R2, 0x1, P6 ;  /* 0x00000002a9a17211 */ /* 0x000fe400030f0eff */
[----:B------:R-:W-:Y:S02]  /*7260*/  IADD3 R164, P6, PT, R175, R0, RZ ;  /* 0x00000000afa47210 */ /* 0x000fe40007fde0ff */
[-C--:B------:R-:W-:Y:S01]  /*7270*/  LEA.HI.X.SX32 R179, R3, R2.reuse, 0x1, P3 ;  /* 0x0000000203b37211 */ /* 0x080fe200018f0eff */
[----:B------:R-:W-:Y:S01]  /*7280*/  VIADD R3, R187, UR5 ;  /* 0x00000005bb037c36 */ /* 0x000fe20008000000 */
[----:B------:R-:W-:Y:S02]  /*7290*/  LEA.HI.X.SX32 R169, R173, R2, 0x1, P4 ;  /* 0x00000002ada97211 */ /* 0x000fe400020f0eff */
[----:B------:R-:W-:Y:S01]  /*72a0*/  IADD3 R174, P4, PT, R177, R0, RZ ;  /* 0x00000000b1ae7210 */ /* 0x000fe20007f9e0ff */
[----:B------:R-:W-:Y:S01]  /*72b0*/  VIADD R189, R3, UR5 ;  /* 0x0000000503bd7c36 */ /* 0x000fe20008000000 */
[----:B------:R-:W-:-:S02]  /*72c0*/  LEA.HI.X.SX32 R165, R175, R2, 0x1, P6 ;  /* 0x00000002afa57211 */ /* 0x000fc400030f0eff */
[----:B------:R-:W-:Y:S01]  /*72d0*/  IADD3 R172, P6, PT, R181, R0, RZ ;  /* 0x00000000b5ac7210 */ /* 0x000fe20007fde0ff */
[----:B------:R-:W-:Y:S01]  /*72e0*/  VIADD R191, R189, UR5 ;  /* 0x00000005bdbf7c36 */ /* 0x000fe20008000000 */
[----:B------:R-:W-:Y:S02]  /*72f0*/  LEA.HI.X.SX32 R175, R177, R2, 0x1, P4 ;  /* 0x00000002b1af7211 */ /* 0x000fe400020f0eff */
[----:B------:R-:W-:Y:S01]  /*7300*/  IADD3 R180, P4, PT, R185, R0, RZ ;  /* 0x00000000b9b47210 */ /* 0x000fe20007f9e0ff */
[----:B------:R-:W-:Y:S01]  /*7310*/  VIADD R195, R191, UR5 ;  /* 0x00000005bfc37c36 */ /* 0x000fe20008000000 */
[----:B------:R-:W-:Y:S02]  /*7320*/  LEA.HI.X.SX32 R173, R181, R2, 0x1, P6 ;  /* 0x00000002b5ad7211 */ /* 0x000fe400030f0eff */
[-C--:B------:R-:W-:Y:S02]  /*7330*/  IADD3 R182, P3, PT, R183, R0.reuse, RZ ;  /* 0x00000000b7b67210 */ /* 0x080fe40007f7e0ff */
[----:B------:R-:W-:-:S02]  /*7340*/  IADD3 R176, P6, PT, R187, R0, RZ ;  /* 0x00000000bbb07210 */ /* 0x000fc40007fde0ff */
[-C--:B------:R-:W-:Y:S02]  /*7350*/  LEA.HI.X.SX32 R181, R185, R2.reuse, 0x1, P4 ;  /* 0x00000002b9b57211 */ /* 0x080fe400020f0eff */
[----:B------:R-:W-:Y:S02]  /*7360*/  LEA.HI.X.SX32 R183, R183, R2, 0x1, P3 ;  /* 0x00000002b7b77211 */ /* 0x000fe400018f0eff */
[----:B------:R-:W-:Y:S02]  /*7370*/  IADD3 R184, P4, PT, R189, R0, RZ ;  /* 0x00000000bdb87210 */ /* 0x000fe40007f9e0ff */
[----:B------:R-:W-:Y:S02]  /*7380*/  LEA.HI.X.SX32 R177, R187, R2, 0x1, P6 ;  /* 0x00000002bbb17211 */ /* 0x000fe400030f0eff */
[----:B------:R-:W-:Y:S02]  /*7390*/  IADD3 R186, P3, PT, R3, R0, RZ ;  /* 0x0000000003ba7210 */ /* 0x000fe40007f7e0ff */
[----:B------:R-:W-:-:S02]  /*73a0*/  ISETP.LT.AND P6, PT, R145, UR11, !P0 ;  /* 0x0000000b91007c0c */ /* 0x000fc4000c7c1270 */
[-C--:B------:R-:W-:Y:S02]  /*73b0*/  LEA.HI.X.SX32 R185, R189, R2.reuse, 0x1, P4 ;  /* 0x00000002bdb97211 */ /* 0x080fe400020f0eff */
[----:B------:R-:W-:Y:S01]  /*73c0*/  LEA.HI.X.SX32 R187, R3, R2, 0x1, P3 ;  /* 0x0000000203bb7211 */ /* 0x000fe200018f0eff */
[----:B------:R-:W-:Y:S01]  /*73d0*/  VIADD R3, R195, UR5 ;  /* 0x00000005c3037c36 */ /* 0x000fe20008000000 */
[-C--:B------:R-:W-:Y:S02]  /*73e0*/  IADD3 R192, P4, PT, R191, R0.reuse, RZ ;  /* 0x00000000bfc07210 */ /* 0x080fe40007f9e0ff */
[----:B------:R-:W-:Y:S02]  /*73f0*/  IADD3 R190, P3, PT, R195, R0, RZ ;  /* 0x00000000c3be7210 */ /* 0x000fe40007f7e0ff */
[-C--:B------:R-:W-:Y:S02]  /*7400*/  LEA.HI.X.SX32 R193, R191, R2.reuse, 0x1, P4 ;  /* 0x00000002bfc17211 */ /* 0x080fe400020f0eff */
[----:B------:R-:W-:Y:S01]  /*7410*/  LEA.HI.X.SX32 R191, R195, R2, 0x1, P3 ;  /* 0x00000002c3bf7211 */ /* 0x000fe200018f0eff */
[----:B------:R3:W-:Y:S01]  /*7420*/  @P6 STG.E.U8 desc[UR18][R4.64], R197 ;  /* 0x000000c504006986 */ /* 0x0007e2000c101112 */
[----:B------:R-:W-:-:S02]  /*7430*/  IADD3 R188, P4, PT, R3, R0, RZ ;  /* 0x0000000003bc7210 */ /* 0x000fc40007f9e0ff */
[----:B------:R-:W-:Y:S02]  /*7440*/  PRMT R195, R197, 0x9910, RZ ;  /* 0x00009910c5c37816 */ /* 0x000fe400000000ff */
[----:B------:R-:W-:Y:S02]  /*7450*/  F2FP.SATFINITE.E5M2.F32.PACK_AB_MERGE_C R7, R7, R6, RZ ;  /* 0x000000060707723e */ /* 0x000fe400048060ff */
[----:B------:R-:W-:Y:S02]  /*7460*/  LOP3.LUT R6, R145, 0x5, RZ, 0xfc, !PT ;  /* 0x0000000591067812 */ /* 0x000fe400078efcff */
[C---:B------:R-:W-:Y:S01]  /*7470*/  LEA.HI.X.SX32 R189, R3.reuse, R2, 0x1, P4 ;  /* 0x0000000203bd7211 */ /* 0x040fe200020f0eff */
[----:B------:R-:W-:Y:S01]  /*7480*/  VIADD R3, R3, UR5 ;  /* 0x0000000503037c36 */ /* 0x000fe20008000000 */
[----:B------:R-:W-:Y:S02]  /*7490*/  SHF.R.S32.HI R195, RZ, 0x8, R195 ;  /* 0x00000008ffc37819 */ /* 0x000fe400000114c3 */
[----:B------:R-:W-:-:S02]  /*74a0*/  ISETP.LT.AND P4, PT, R144, UR11, !P0 ;  /* 0x0000000b90007c0c */ /* 0x000fc4000c781270 */
[----:B------:R-:W-:Y:S01]  /*74b0*/  ISETP.LT.AND P6, PT, R6, UR11, !P0 ;  /* 0x0000000b06007c0c */ /* 0x000fe2000c7c1270 */
[----:B------:R-:W-:Y:S01]  /*74c0*/  @P2 STG.E.U8 desc[UR18][R132.64], R195 ;  /* 0x000000c384002986 */ /* 0x000fe2000c101112 */
[----:B------:R-:W-:Y:S02]  /*74d0*/  LOP3.LUT R6, R145, 0x6, RZ, 0xfc, !PT ;  /* 0x0000000691067812 */ /* 0x000fe400078efcff */
[----:B------:R-:W-:Y:S01]  /*74e0*/  PRMT R144, R7, 0x9910, RZ ;  /* 0x0000991007907816 */ /* 0x000fe200000000ff */
[----:B------:R5:W-:Y:S01]  /*74f0*/  @P5 STG.E.U8 desc[UR18][R134.64], R7 ;  /* 0x0000000786005986 */ /* 0x000be2000c101112 */
[----:B------:R-:W-:Y:S02]  /*7500*/  ISETP.LT.AND P3, PT, R194, UR11, !P0 ;  /* 0x0000000bc2007c0c */ /* 0x000fe4000c761270 */
[----:B------:R-:W-:Y:S01]  /*7510*/  ISETP.LT.AND P2, PT, R6, UR11, !P0 ;  /* 0x0000000b06007c0c */ /* 0x000fe2000c741270 */
[----:B------:R-:W-:Y:S01]  /*7520*/  IMAD.MOV.U32 R6, RZ, RZ, R144 ;  /* 0x000000ffff067224 */ /* 0x000fe200078e0090 */
[----:B------:R-:W-:-:S02]  /*7530*/  F2FP.SATFINITE.E5M2.F32.PACK_AB_MERGE_C R9, R9, R8, RZ ;  /* 0x000000080909723e */ /* 0x000fc400048060ff */
[----:B---3--:R-:W-:Y:S02]  /*7540*/  LOP3.LUT R4, R145, 0x8, RZ, 0xfc, !PT ;  /* 0x0000000891047812 */ /* 0x008fe400078efcff */
[----:B------:R-:W-:Y:S02]  /*7550*/  SHF.R.S32.HI R5, RZ, 0x8, R6 ;  /* 0x00000008ff057819 */ /* 0x000fe40000011406 */
[----:B------:R-:W-:Y:S02]  /*7560*/  PRMT R6, R9, 0x9910, RZ ;  /* 0x0000991009067816 */ /* 0x000fe400000000ff */
[----:B------:R-:W-:Y:S01]  /*7570*/  F2FP.SATFINITE.E5M2.F32.PACK_AB_MERGE_C R11, R11, R10, RZ ;  /* 0x0000000a0b0b723e */ /* 0x000fe200048060ff */
[----:B------:R3:W-:Y:S01]  /*7580*/  @P3 STG.E.U8 desc[UR18][R136.64], R5 ;  /* 0x0000000588003986 */ /* 0x0007e2000c101112 */
[----:B------:R-:W-:Y:S01]  /*7590*/  ISETP.LT.AND P3, PT, R4, UR11, !P0 ;  /* 0x0000000b04007c0c */ /* 0x000fe2000c761270 */
[----:B------:R-:W-:Y:S01]  /*75a0*/  IMAD.MOV.U32 R4, RZ, RZ, R6 ;  /* 0x000000ffff047224 */ /* 0x000fe200078e0006 */
[C---:B------:R-:W-:Y:S01]  /*75b0*/  LOP3.LUT R6, R145.reuse, 0x9, RZ, 0xfc, !PT ;  /* 0x0000000991067812 */ /* 0x040fe200078efcff */
[----:B------:R-:W-:Y:S01]  /*75c0*/  @P4 STG.E.U8 desc[UR18][R138.64], R9 ;  /* 0x000000098a004986 */ /* 0x000fe2000c101112 */
[----:B------:R-:W-:-:S02]  /*75d0*/  LOP3.LUT R8, R145, 0x7, RZ, 0xfc, !PT ;  /* 0x0000000791087812 */ /* 0x000fc400078efcff */
[----:B------:R-:W-:Y:S02]  /*75e0*/  ISETP.LT.AND P4, PT, R6, UR11, !P0 ;  /* 0x0000000b06007c0c */ /* 0x000fe4000c781270 */
[----:B-----5:R-:W-:Y:S02]  /*75f0*/  SHF.R.S32.HI R7, RZ, 0x8, R4 ;  /* 0x00000008ff077819 */ /* 0x020fe40000011404 */
[----:B------:R-:W-:Y:S02]  /*7600*/  PRMT R6, R11, 0x9910, RZ ;  /* 0x000099100b067816 */ /* 0x000fe400000000ff */
[----:B------:R-:W-:Y:S01]  /*7610*/  ISETP.LT.AND P5, PT, R8, UR11, !P0 ;  /* 0x0000000b08007c0c */ /* 0x000fe2000c7a1270 */
[----:B------:R5:W-:Y:S01]  /*7620*/  @P6 STG.E.U8 desc[UR18][R142.64], R7 ;  /* 0x000000078e006986 */ /* 0x000be2000c101112 */
[----:B------:R-:W-:Y:S01]  /*7630*/  LOP3.LUT R4, R145, 0xa, RZ, 0xfc, !PT ;  /* 0x0000000a91047812 */ /* 0x000fe200078efcff */
[----:B---3--:R-:W-:Y:S01]  /*7640*/  IMAD.MOV.U32 R5, RZ, RZ, R6 ;  /* 0x000000ffff057224 */ /* 0x008fe200078e0006 */
[----:B------:R-:W-:Y:S01]  /*7650*/  F2FP.SATFINITE.E5M2.F32.PACK_AB_MERGE_C R13, R13, R12, RZ ;  /* 0x0000000c0d0d723e */ /* 0x000fe200048060ff */
[----:B------:R-:W-:Y:S01]  /*7660*/  @P2 STG.E.U8 desc[UR18][R146.64], R11 ;  /* 0x0000000b92002986 */ /* 0x000fe2000c101112 */
[----:B------:R-:W-:-:S02]  /*7670*/  ISETP.LT.AND P6, PT, R4, UR11, !P0 ;  /* 0x0000000b04007c0c */ /* 0x000fc4000c7c1270 */
[----:B------:R-:W-:Y:S02]  /*7680*/  LOP3.LUT R4, R145, 0xb, RZ, 0xfc, !PT ;  /* 0x0000000b91047812 */ /* 0x000fe400078efcff */
[----:B------:R-:W-:Y:S02]  /*7690*/  SHF.R.S32.HI R5, RZ, 0x8, R5 ;  /* 0x00000008ff057819 */ /* 0x000fe40000011405 */
[----:B------:R-:W-:Y:S02]  /*76a0*/  PRMT R6, R13, 0x9910, RZ ;  /* 0x000099100d067816 */ /* 0x000fe400000000ff */
[----:B------:R-:W-:Y:S01]  /*76b0*/  ISETP.LT.AND P2, PT, R4, UR11, !P0 ;  /* 0x0000000b04007c0c */ /* 0x000fe2000c741270 */
[----:B------:R3:W-:Y:S01]  /*76c0*/  @P5 STG.E.U8 desc[UR18][R140.64], R5 ;  /* 0x000000058c005986 */ /* 0x0007e2000c101112 */
[----:B------:R-:W-:Y:S01]  /*76d0*/  LOP3.LUT R4, R145, 0xc, RZ, 0xfc, !PT ;  /* 0x0000000c91047812 */ /* 0x000fe200078efcff */
[----:B-----5:R-:W-:Y:S01]  /*76e0*/  IMAD.MOV.U32 R7, RZ, RZ, R6 ;  /* 0x000000ffff077224 */ /* 0x020fe200078e0006 */
        /* <DEDUP_REMOVED lines=13> */
[C---:B------:R-:W-:Y:S02]  /*77c0*/  LOP3.LUT R4, R145.reuse, 0xf, RZ, 0xfc, !PT ;  /* 0x0000000f91047812 */ /* 0x040fe400078efcff */
[----:B------:R-:W-:Y:S02]  /*77d0*/  SHF.R.S32.HI R5, RZ, 0x8, R5 ;  /* 0x00000008ff057819 */ /* 0x000fe40000011405 */
[----:B------:R-:W-:Y:S02]  /*77e0*/  ISETP.LT.AND P6, PT, R4, UR11, !P0 ;  /* 0x0000000b04007c0c */ /* 0x000fe4000c7c1270 */
[----:B------:R-:W-:Y:S01]  /*77f0*/  LOP3.LUT R4, R145, 0x10, RZ, 0xfc, !PT ;  /* 0x0000001091047812 */ /* 0x000fe200078efcff */
[----:B------:R3:W-:Y:S01]  /*7800*/  @P2 STG.E.U8 desc[UR18][R158.64], R5 ;  /* 0x000000059e002986 */ /* 0x0007e2000c101112 */
[----:B-----5:R-:W-:Y:S02]  /*7810*/  PRMT R7, R17, 0x9910, RZ ;  /* 0x0000991011077816 */ /* 0x020fe400000000ff */
[----:B------:R-:W-:Y:S01]  /*7820*/  ISETP.LT.AND P2, PT, R4, UR11, !P0 ;  /* 0x0000000b04007c0c */ /* 0x000fe2000c741270 */
[----:B------:R-:W-:Y:S01]  /*7830*/  @P5 STG.E.U8 desc[UR18][R156.64], R17 ;  /* 0x000000119c005986 */ /* 0x000fe2000c101112 */
[----:B------:R-:W-:-:S02]  /*7840*/  LOP3.LUT R4, R145, 0x11, RZ, 0xfc, !PT ;  /* 0x0000001191047812 */ /* 0x000fc400078efcff */
[----:B------:R-:W-:Y:S02]  /*7850*/  SHF.R.S32.HI R7, RZ, 0x8, R7 ;  /* 0x00000008ff077819 */ /* 0x000fe40000011407 */
[----:B------:R-:W-:Y:S02]  /*7860*/  ISETP.LT.AND P5, PT, R4, UR11, !P0 ;  /* 0x0000000b04007c0c */ /* 0x000fe4000c7a1270 */
[----:B------:R-:W-:Y:S01]  /*7870*/  LOP3.LUT R4, R145, 0x12, RZ, 0xfc, !PT ;  /* 0x0000001291047812 */ /* 0x000fe200078efcff */
[----:B------:R5:W-:Y:S01]  /*7880*/  @P3 STG.E.U8 desc[UR18][R154.64], R7 ;  /* 0x000000079a003986 */ /* 0x000be2000c101112 */
[----:B------:R-:W-:Y:S02]  /*7890*/  F2FP.SATFINITE.E5M2.F32.PACK_AB_MERGE_C R19, R19, R18, RZ ;  /* 0x000000121313723e */ /* 0x000fe400048060ff */
[----:B0-----:R-:W-:Y:S01]  /*78a0*/  ISETP.LT.AND P3, PT, R4, UR4, !P0 ;  /* 0x0000000404007c0c */ /* 0x001fe2000c761270 */
[----:B------:R-:W0:Y:S01]  /*78b0*/  LDCU UR4, c[0x0][0x39c] ;  /* 0x00007380ff0477ac */ /* 0x000e220008000800 */
[----:B---3--:R-:W-:Y:S01]  /*78c0*/  PRMT R5, R19, 0x9910, RZ ;  /* 0x0000991013057816 */ /* 0x008fe200000000ff */
[----:B------:R-:W-:Y:S01]  /*78d0*/  @P4 STG.E.U8 desc[UR18][R166.64], R19 ;  /* 0x00000013a6004986 */ /* 0x000fe2000c101112 */
[----:B------:R-:W-:-:S02]  /*78e0*/  LOP3.LUT R4, R145, 0x13, RZ, 0xfc, !PT ;  /* 0x0000001391047812 */ /* 0x000fc400078efcff */
[----:B------:R-:W-:Y:S02]  /*78f0*/  SHF.R.S32.HI R5, RZ, 0x8, R5 ;  /* 0x00000008ff057819 */ /* 0x000fe40000011405 */
[----:B-1----:R-:W-:Y:S01]  /*7900*/  ISETP.LT.AND P4, PT, R4, UR6, !P0 ;  /* 0x0000000604007c0c */ /* 0x002fe2000c781270 */
[----:B------:R-:W1:Y:S01]  /*7910*/  LDCU UR6, c[0x0][0x39c] ;  /* 0x00007380ff0677ac */ /* 0x000e620008000800 */
[----:B------:R-:W-:Y:S01]  /*7920*/  LOP3.LUT R4, R145, 0x14, RZ, 0xfc, !PT ;  /* 0x0000001491047812 */ /* 0x000fe200078efcff */
[----:B------:R3:W-:Y:S01]  /*7930*/  @P6 STG.E.U8 desc[UR18][R162.64], R5 ;  /* 0x00000005a2006986 */ /* 0x0007e2000c101112 */
[----:B------:R-:W-:Y:S02]  /*7940*/  F2FP.SATFINITE.E5M2.F32.PACK_AB_MERGE_C R21, R21, R20, RZ ;  /* 0x000000141515723e */ /* 0x000fe400048060ff */
[----:B--2---:R-:W-:Y:S01]  /*7950*/  ISETP.LT.AND P6, PT, R4, UR7, !P0 ;  /* 0x0000000704007c0c */ /* 0x004fe2000c7c1270 */
[----:B------:R-:W2:Y:S01]  /*7960*/  LDCU UR7, c[0x0][0x39c] ;  /* 0x00007380ff0777ac */ /* 0x000ea20008000800 */
[----:B-----5:R-:W-:Y:S01]  /*7970*/  PRMT R7, R21, 0x9910, RZ ;  /* 0x0000991015077816 */ /* 0x020fe200000000ff */
[----:B------:R-:W-:Y:S01]  /*7980*/  @P2 STG.E.U8 desc[UR18][R160.64], R21 ;  /* 0x00000015a0002986 */ /* 0x000fe2000c101112 */
[----:B------:R-:W-:-:S02]  /*7990*/  LOP3.LUT R4, R145, 0x15, RZ, 0xfc, !PT ;  /* 0x0000001591047812 */ /* 0x000fc400078efcff */
[----:B------:R-:W-:Y:S02]  /*79a0*/  SHF.R.S32.HI R7, RZ, 0x8, R7 ;  /* 0x00000008ff077819 */ /* 0x000fe40000011407 */
[----:B0-----:R-:W-:Y:S01]  /*79b0*/  ISETP.LT.AND P2, PT, R4, UR4, !P0 ;  /* 0x0000000404007c0c */ /* 0x001fe2000c741270 */
[----:B------:R-:W0:Y:S01]  /*79c0*/  LDCU UR4, c[0x0][0x39c] ;  /* 0x00007380ff0477ac */ /* 0x000e220008000800 */
[----:B------:R-:W-:Y:S01]  /*79d0*/  LOP3.LUT R4, R145, 0x16, RZ, 0xfc, !PT ;  /* 0x0000001691047812 */ /* 0x000fe200078efcff */
[----:B------:R5:W-:Y:S01]  /*79e0*/  @P5 STG.E.U8 desc[UR18][R170.64], R7 ;  /* 0x00000007aa005986 */ /* 0x000be2000c101112 */
[----:B------:R-:W-:Y:S02]  /*79f0*/  F2FP.SATFINITE.E5M2.F32.PACK_AB_MERGE_C R23, R23, R22, RZ ;  /* 0x000000161717723e */ /* 0x000fe400048060ff */
[----:B-1----:R-:W-:Y:S01]  /*7a00*/  ISETP.LT.AND P5, PT, R4, UR6, !P0 ;  /* 0x0000000604007c0c */ /* 0x002fe2000c7a1270 */
[----:B------:R-:W1:Y:S01]  /*7a10*/  LDCU UR6, c[0x0][0x39c] ;  /* 0x00007380ff0677ac */ /* 0x000e620008000800 */
[----:B------:R-:W-:Y:S01]  /*7a20*/  LOP3.LUT R4, R145, 0x17, RZ, 0xfc, !PT ;  /* 0x0000001791047812 */ /* 0x000fe200078efcff */
[----:B------:R-:W-:Y:S01]  /*7a30*/  @P3 STG.E.U8 desc[UR18][R168.64], R23 ;  /* 0x00000017a8003986 */ /* 0x000fe2000c101112 */
[----:B---3--:R-:W-:-:S02]  /*7a40*/  PRMT R5, R23, 0x9910, RZ ;  /* 0x0000991017057816 */ /* 0x008fc400000000ff */
[----:B--2---:R-:W-:Y:S01]  /*7a50*/  ISETP.LT.AND P3, PT, R4, UR7, !P0 ;  /* 0x0000000704007c0c */ /* 0x004fe2000c761270 */
[----:B------:R-:W2:Y:S01]  /*7a60*/  LDCU UR7, c[0x0][0x39c] ;  /* 0x00007380ff0777ac */ /* 0x000ea20008000800 */
[----:B------:R-:W-:Y:S02]  /*7a70*/  SHF.R.S32.HI R5, RZ, 0x8, R5 ;  /* 0x00000008ff057819 */ /* 0x000fe40000011405 */
[----:B------:R-:W-:Y:S02]  /*7a80*/  LOP3.LUT R4, R145, 0x18, RZ, 0xfc, !PT ;  /* 0x0000001891047812 */ /* 0x000fe400078efcff */
[----:B------:R-:W-:Y:S01]  /*7a90*/  F2FP.SATFINITE.E5M2.F32.PACK_AB_MERGE_C R25, R25, R24, RZ ;  /* 0x000000181919723e */ /* 0x000fe200048060ff */
[----:B------:R3:W-:Y:S01]  /*7aa0*/  @P4 STG.E.U8 desc[UR18][R164.64], R5 ;  /* 0x00000005a4004986 */ /* 0x0007e2000c101112 */
[----:B0-----:R-:W-:Y:S01]  /*7ab0*/  ISETP.LT.AND P4, PT, R4, UR4, !P0 ;  /* 0x0000000404007c0c */ /* 0x001fe2000c781270 */
[----:B------:R-:W0:Y:S01]  /*7ac0*/  LDCU UR4, c[0x0][0x39c] ;  /* 0x00007380ff0477ac */ /* 0x000e220008000800 */
[----:B-----5:R-:W-:Y:S01]  /*7ad0*/  PRMT R7, R25, 0x9910, RZ ;  /* 0x0000991019077816 */ /* 0x020fe200000000ff */
        /* <DEDUP_REMOVED lines=10> */
[----:B---3--:R-:W-:Y:S01]  /*7b80*/  PRMT R5, R27, 0x9910, RZ ;  /* 0x000099101b057816 */ /* 0x008fe200000000ff */
        /* <DEDUP_REMOVED lines=12> */
[----:B-----5:R-:W-:-:S02]  /*7c50*/  PRMT R7, R29, 0x9910, RZ ;  /* 0x000099101d077816 */ /* 0x020fc400000000ff */
        /* <DEDUP_REMOVED lines=14> */
[----:B------:R-:W-:Y:S01]  /*7d40*/  F2FP.SATFINITE.E5M2.F32.PACK_AB_MERGE_C R33, R33, R32, RZ ;  /* 0x000000202121723e */ /* 0x000fe200048060ff */
[----:B------:R3:W-:Y:S01]  /*7d50*/  @P5 STG.E.U8 desc[UR18][R184.64], R5 ;  /* 0x00000005b8005986 */ /* 0x0007e2000c101112 */
[----:B------:R-:W-:Y:S02]  /*7d60*/  LOP3.LUT R4, R145, 0x20, RZ, 0xfc, !PT ;  /* 0x0000002091047812 */ /* 0x000fe400078efcff */
[----:B-----5:R-:W-:Y:S01]  /*7d70*/  PRMT R7, R33, 0x9910, RZ ;  /* 0x0000991021077816 */ /* 0x020fe200000000ff */
[----:B------:R-:W-:Y:S01]  /*7d80*/  @P3 STG.E.U8 desc[UR18][R192.64], R33 ;  /* 0x00000021c0003986 */ /* 0x000fe2000c101112 */
[----:B--2---:R-:W-:Y:S01]  /*7d90*/  ISETP.LT.AND P5, PT, R4, UR7, !P0 ;  /* 0x0000000704007c0c */ /* 0x004fe2000c7a1270 */
[----:B------:R-:W2:Y:S01]  /*7da0*/  LDCU UR7, c[0x0][0x39c] ;  /* 0x00007380ff0777ac */ /* 0x000ea20008000800 */
[----:B------:R-:W-:-:S02]  /*7db0*/  SHF.R.S32.HI R7, RZ, 0x8, R7 ;  /* 0x00000008ff077819 */ /* 0x000fc40000011407 */
[----:B------:R-:W-:Y:S02]  /*7dc0*/  F2FP.SATFINITE.E5M2.F32.PACK_AB_MERGE_C R35, R35, R34, RZ ;  /* 0x000000222323723e */ /* 0x000fe400048060ff */
[C---:B------:R-:W-:Y:S01]  /*7dd0*/  LOP3.LUT R4, R145.reuse, 0x21, RZ, 0xfc, !PT ;  /* 0x0000002191047812 */ /* 0x040fe200078efcff */
[----:B------:R5:W-:Y:S01]  /*7de0*/  @P4 STG.E.U8 desc[UR18][R190.64], R7 ;  /* 0x00000007be004986 */ /* 0x000be2000c101112 */
[----:B---3--:R-:W-:Y:S02]  /*7df0*/  LOP3.LUT R5, R145, 0x22, RZ, 0xfc, !PT ;  /* 0x0000002291057812 */ /* 0x008fe400078efcff */
[----:B0-----:R-:W-:Y:S01]  /*7e00*/  ISETP.LT.AND P3, PT, R4, UR4, !P0 ;  /* 0x0000000404007c0c */ /* 0x001fe2000c761270 */
[----:B------:R-:W-:Y:S01]  /*7e10*/  @P6 STG.E.U8 desc[UR18][R188.64], R35 ;  /* 0x00000023bc006986 */ /* 0x000fe2000c101112 */
[----:B------:R-:W-:Y:S01]  /*7e20*/  PRMT R13, R35, 0x9910, RZ ;  /* 0x00009910230d7816 */ /* 0x000fe200000000ff */
[----:B------:R-:W0:Y:S01]  /*7e30*/  LDCU UR4, c[0x0][0x39c] ;  /* 0x00007380ff0477ac */ /* 0x000e220008000800 */
[----:B------:R-:W-:-:S02]  /*7e40*/  IADD3 R4, P6, PT, R3, R0, RZ ;  /* 0x0000000003047210 */ /* 0x000fc40007fde0ff */
[----:B-1----:R-:W-:Y:S01]  /*7e50*/  ISETP.LT.AND P4, PT, R5, UR6, !P0 ;  /* 0x0000000605007c0c */ /* 0x002fe2000c781270 */
[----:B------:R-:W1:Y:S01]  /*7e60*/  LDCU UR6, c[0x0][0x39c] ;  /* 0x00007380ff0677ac */ /* 0x000e620008000800 */
[C---:B------:R-:W-:Y:S01]  /*7e70*/  LEA.HI.X.SX32 R5, R3.reuse, R2, 0x1, P6 ;  /* 0x0000000203057211 */ /* 0x040fe200030f0eff */
[----:B------:R-:W-:Y:S01]  /*7e80*/  VIADD R3, R3, UR5 ;  /* 0x0000000503037c36 */ /* 0x000fe20008000000 */
[----:B------:R-:W-:Y:S02]  /*7e90*/  SHF.R.S32.HI R13, RZ, 0x8, R13 ;  /* 0x00000008ff0d7819 */ /* 0x000fe4000001140d */
[----:B------:R-:W-:Y:S01]  /*7ea0*/  LOP3.LUT R6, R145, 0x23, RZ, 0xfc, !PT ;  /* 0x0000002391067812 */ /* 0x000fe200078efcff */
[----:B------:R-:W-:Y:S01]  /*7eb0*/  VIADD R11, R3, UR5 ;  /* 0x00000005030b7c36 */ /* 0x000fe20008000000 */
[----:B------:R-:W-:Y:S01]  /*7ec0*/  F2FP.SATFINITE.E5M2.F32.PACK_AB_MERGE_C R37, R37, R36, RZ ;  /* 0x000000242525723e */ /* 0x000fe200048060ff */
[----:B------:R3:W-:Y:S01]  /*7ed0*/  @P2 STG.E.U8 desc[UR18][R4.64], R13 ;  /* 0x0000000d04002986 */ /* 0x0007e2000c101112 */
[----:B--2---:R-:W-:Y:S01]  /*7ee0*/  ISETP.LT.AND P6, PT, R6, UR7, !P0 ;  /* 0x0000000706007c0c */ /* 0x004fe2000c7c1270 */
[----:B------:R-:W2:Y:S01]  /*7ef0*/  LDCU UR7, c[0x0][0x39c] ;  /* 0x00007380ff0777ac */ /* 0x000ea20008000800 */
[----:B------:R-:W-:-:S02]  /*7f00*/  IADD3 R6, P2, PT, R3, R0, RZ ;  /* 0x0000000003067210 */ /* 0x000fc40007f5e0ff */
[----:B------:R-:W-:Y:S02]  /*7f10*/  PRMT R9, R37, 0x9910, RZ ;  /* 0x0000991025097816 */ /* 0x000fe400000000ff */
[----:B-----5:R-:W-:Y:S02]  /*7f20*/  LEA.HI.X.SX32 R7, R3, R2, 0x1, P2 ;  /* 0x0000000203077211 */ /* 0x020fe400010f0eff */
[----:B------:R-:W-:Y:S01]  /*7f30*/  IADD3 R8, P2, PT, R11, R0, RZ ;  /* 0x000000000b087210 */ /* 0x000fe20007f5e0ff */
[----:B------:R-:W-:Y:S01]  /*7f40*/  IMAD.MOV.U32 R3, RZ, RZ, R9 ;  /* 0x000000ffff037224 */ /* 0x000fe200078e0009 */
[----:B------:R-:W-:Y:S01]  /*7f50*/  LOP3.LUT R10, R145, 0x24, RZ, 0xfc, !PT ;  /* 0x00000024910a7812 */ /* 0x000fe200078efcff */
[----:B------:R5:W-:Y:S01]  /*7f60*/  @P5 STG.E.U8 desc[UR18][R6.64], R37 ;  /* 0x0000002506005986 */ /* 0x000be2000c101112 */
[C---:B------:R-:W-:Y:S01]  /*7f70*/  LEA.HI.X.SX32 R9, R11.reuse, R2, 0x1, P2 ;  /* 0x000000020b097211 */ /* 0x040fe200010f0eff */
[----:B------:R-:W-:Y:S01]  /*7f80*/  VIADD R11, R11, UR5 ;  /* 0x000000050b0b7c36 */ /* 0x000fe20008000000 */
[----:B------:R-:W-:-:S02]  /*7f90*/  SHF.R.S32.HI R3, RZ, 0x8, R3 ;  /* 0x00000008ff037819 */ /* 0x000fc40000011403 */
[----:B---3--:R-:W-:Y:S02]  /*7fa0*/  LOP3.LUT R5, R145, 0x25, RZ, 0xfc, !PT ;  /* 0x0000002591057812 */ /* 0x008fe400078efcff */
[----:B------:R-:W-:Y:S01]  /*7fb0*/  IADD3 R4, P5, PT, R11, R0, RZ ;  /* 0x000000000b047210 */ /* 0x000fe20007fbe0ff */
[----:B------:R3:W-:Y:S01]  /*7fc0*/  @P3 STG.E.U8 desc[UR18][R8.64], R3 ;  /* 0x0000000308003986 */ /* 0x0007e2000c101112 */
[----:B------:R-:W-:Y:S02]  /*7fd0*/  F2FP.SATFINITE.E5M2.F32.PACK_AB_MERGE_C R39, R39, R38, RZ ;  /* 0x000000262727723e */ /* 0x000fe400048060ff */
[----:B-1----:R-:W-:Y:S01]  /*7fe0*/  ISETP.LT.AND P3, PT, R5, UR6, !P0 ;  /* 0x0000000605007c0c */ /* 0x002fe2000c761270 */
[----:B------:R-:W1:Y:S01]  /*7ff0*/  LDCU UR6, c[0x0][0x39c] ;  /* 0x00007380ff0677ac */ /* 0x000e620008000800 */
[----:B0-----:R-:W-:Y:S02]  /*8000*/  ISETP.LT.AND P2, PT, R10, UR4, !P0 ;  /* 0x000000040a007c0c */ /* 0x001fe4000c741270 */
[C---:B------:R-:W-:Y:S01]  /*8010*/  LEA.HI.X.SX32 R5, R11.reuse, R2, 0x1, P5 ;  /* 0x000000020b057211 */ /* 0x040fe200028f0eff */
[----:B------:R-:W0:Y:S01]  /*8020*/  LDCU UR4, c[0x0][0x39c] ;  /* 0x00007380ff0477ac */ /* 0x000e220008000800 */
[----:B------:R-:W-:Y:S01]  /*8030*/  VIADD R11, R11, UR5 ;  /* 0x000000050b0b7c36 */ /* 0x000fe20008000000 */
[----:B-----5:R-:W-:-:S02]  /*8040*/  PRMT R7, R39, 0x9910, RZ ;  /* 0x0000991027077816 */ /* 0x020fc400000000ff */
[----:B------:R5:W-:Y:S01]  /*8050*/  @P4 STG.E.U8 desc[UR18][R4.64], R39 ;  /* 0x0000002704004986 */ /* 0x000be2000c101112 */
[C---:B---3--:R-:W-:Y:S01]  /*8060*/  VIADD R3, R11.reuse, UR5 ;  /* 0x000000050b037c36 */ /* 0x048fe20008000000 */
[----:B------:R-:W-:Y:S01]  /*8070*/  IADD3 R6, P4, PT, R11, R0, RZ ;  /* 0x000000000b067210 */ /* 0x000fe20007f9e0ff */
[----:B------:R-:W-:Y:S01]  /*8080*/  IMAD.MOV.U32 R8, RZ, RZ, R7 ;  /* 0x000000ffff087224 */ /* 0x000fe200078e0007 */
[----:B------:R-:W-:Y:S02]  /*8090*/  LOP3.LUT R10, R145, 0x26, RZ, 0xfc, !PT ;  /* 0x00000026910a7812 */ /* 0x000fe400078efcff */
[----:B------:R-:W-:Y:S02]  /*80a0*/  LEA.HI.X.SX32 R7, R11, R2, 0x1, P4 ;  /* 0x000000020b077211 */ /* 0x000fe400020f0eff */
[----:B------:R-:W-:Y:S02]  /*80b0*/  SHF.R.S32.HI R11, RZ, 0x8, R8 ;  /* 0x00000008ff0b7819 */ /* 0x000fe40000011408 */
[----:B------:R-:W-:-:S02]  /*80c0*/  IADD3 R8, P4, PT, R3, R0, RZ ;  /* 0x0000000003087210 */ /* 0x000fc40007f9e0ff */
[----:B--2---:R-:W-:Y:S01]  /*80d0*/  ISETP.LT.AND P5, PT, R10, UR7, !P0 ;  /* 0x000000070a007c0c */ /* 0x004fe2000c7a1270 */
[----:B------:R2:W-:Y:S01]  /*80e0*/  @P6 STG.E.U8 desc[UR18][R6.64], R11 ;  /* 0x0000000b06006986 */ /* 0x0005e2000c101112 */
[----:B------:R-:W-:Y:S01]  /*80f0*/  LOP3.LUT R10, R145, 0x27, RZ, 0xfc, !PT ;  /* 0x00000027910a7812 */ /* 0x000fe200078efcff */
[----:B------:R-:W3:Y:S01]  /*8100*/  LDCU UR7, c[0x0][0x39c] ;  /* 0x00007380ff0777ac */ /* 0x000ee20008000800 */
[----:B------:R-:W-:Y:S02]  /*8110*/  F2FP.SATFINITE.E5M2.F32.PACK_AB_MERGE_C R41, R41, R40, RZ ;  /* 0x000000282929723e */ /* 0x000fe400048060ff */
[C---:B------:R-:W-:Y:S01]  /*8120*/  LEA.HI.X.SX32 R9, R3.reuse, R2, 0x1, P4 ;  /* 0x0000000203097211 */ /* 0x040fe200020f0eff */
[----:B------:R-:W-:Y:S01]  /*8130*/  VIADD R3, R3, UR5 ;  /* 0x0000000503037c36 */ /* 0x000fe20008000000 */
[----:B0-----:R-:W-:Y:S01]  /*8140*/  ISETP.LT.AND P4, PT, R10, UR4, !P0 ;  /* 0x000000040a007c0c */ /* 0x001fe2000c781270 */
[----:B------:R-:W0:Y:S01]  /*8150*/  LDCU UR4, c[0x0][0x39c] ;  /* 0x00007380ff0477ac */ /* 0x000e220008000800 */
[----:B------:R-:W-:Y:S01]  /*8160*/  PRMT R13, R41, 0x9910, RZ ;  /* 0x00009910290d7816 */ /* 0x000fe200000000ff */
[----:B------:R0:W-:Y:S01]  /*8170*/  @P2 STG.E.U8 desc[UR18][R8.64], R41 ;  /* 0x0000002908002986 */ /* 0x0001e2000c101112 */
[----:B-----5:R-:W-:-:S02]  /*8180*/  IADD3 R4, P2, PT, R3, R0, RZ ;  /* 0x0000000003047210 */ /* 0x020fc40007f5e0ff */
[----:B------:R-:W-:Y:S02]  /*8190*/  SHF.R.S32.HI R13, RZ, 0x8, R13 ;  /* 0x00000008ff0d7819 */ /* 0x000fe4000001140d */
[C---:B------:R-:W-:Y:S01]  /*81a0*/  LEA.HI.X.SX32 R5, R3.reuse, R2, 0x1, P2 ;  /* 0x0000000203057211 */ /* 0x040fe200010f0eff */
[----:B------:R-:W-:Y:S01]  /*81b0*/  VIADD R3, R3, UR5 ;  /* 0x0000000503037c36 */ /* 0x000fe20008000000 */
[----:B------:R-:W-:Y:S02]  /*81c0*/  LOP3.LUT R10, R145, 0x28, RZ, 0xfc, !PT ;  /* 0x00000028910a7812 */ /* 0x000fe400078efcff */
[----:B------:R-:W-:Y:S01]  /*81d0*/  F2FP.SATFINITE.E5M2.F32.PACK_AB_MERGE_C R43, R43, R42, RZ ;  /* 0x0000002a2b2b723e */ /* 0x000fe200048060ff */
[----:B------:R5:W-:Y:S01]  /*81e0*/  @P3 STG.E.U8 desc[UR18][R4.64], R13 ;  /* 0x0000000d04003986 */ /* 0x000be2000c101112 */
[----:B-1----:R-:W-:Y:S01]  /*81f0*/  ISETP.LT.AND P2, PT, R10, UR6, !P0 ;  /* 0x000000060a007c0c */ /* 0x002fe2000c741270 */
[----:B------:R-:W1:Y:S01]  /*8200*/  LDCU UR6, c[0x0][0x39c] ;  /* 0x00007380ff0677ac */ /* 0x000e620008000800 */
[C---:B--2---:R-:W-:Y:S01]  /*8210*/  IADD3 R6, P3, PT, R3.reuse, R0, RZ ;  /* 0x0000000003067210 */ /* 0x044fe20007f7e0ff */
[----:B------:R-:W-:Y:S01]  /*8220*/  VIADD R11, R3, UR5 ;  /* 0x00000005030b7c36 */ /* 0x000fe20008000000 */
[----:B------:R-:W-:-:S02]  /*8230*/  PRMT R10, R43, 0x9910, RZ ;  /* 0x000099102b0a7816 */ /* 0x000fc400000000ff */
[----:B0-----:R-:W-:Y:S02]  /*8240*/  LOP3.LUT R8, R145, 0x29, RZ, 0xfc, !PT ;  /* 0x0000002991087812 */ /* 0x001fe400078efcff */
[----:B------:R-:W-:Y:S01]  /*8250*/  LEA.HI.X.SX32 R7, R3, R2, 0x1, P3 ;  /* 0x0000000203077211 */ /* 0x000fe200018f0eff */
[----:B------:R-:W-:Y:S01]  /*8260*/  IMAD.MOV.U32 R3, RZ, RZ, R10 ;  /* 0x000000ffff037224 */ /* 0x000fe200078e000a */
[----:B------:R-:W-:Y:S01]  /*8270*/  ISETP.LT.AND P3, PT, R8, UR4, !P0 ;  /* 0x0000000408007c0c */ /* 0x000fe2000c761270 */
[----:B------:R-:W0:Y:S01]  /*8280*/  LDCU UR4, c[0x0][0x39c] ;  /* 0x00007380ff0477ac */ /* 0x000e220008000800 */
[----:B------:R-:W-:Y:S01]  /*8290*/  LOP3.LUT R9, R145, 0x2a, RZ, 0xfc, !PT ;  /* 0x0000002a91097812 */ /* 0x000fe200078efcff */
[----:B------:R2:W-:Y:S01]  /*82a0*/  @P5 STG.E.U8 desc[UR18][R6.64], R43 ;  /* 0x0000002b06005986 */ /* 0x0005e2000c101112 */
[----:B------:R-:W-:Y:S02]  /*82b0*/  IADD3 R8, P6, PT, R11, R0, RZ ;  /* 0x000000000b087210 */ /* 0x000fe40007fde0ff */
[----:B---3--:R-:W-:Y:S01]  /*82c0*/  ISETP.LT.AND P5, PT, R9, UR7, !P0 ;  /* 0x0000000709007c0c */ /* 0x008fe2000c7a1270 */
[----:B------:R-:W3:Y:S01]  /*82d0*/  LDCU UR7, c[0x0][0x39c] ;  /* 0x00007380ff0777ac */ /* 0x000ee20008000800 */
[C---:B------:R-:W-:Y:S01]  /*82e0*/  LEA.HI.X.SX32 R9, R11.reuse, R2, 0x1, P6 ;  /* 0x000000020b097211 */ /* 0x040fe200030f0eff */
[----:B------:R-:W-:Y:S01]  /*82f0*/  VIADD R11, R11, UR5 ;  /* 0x000000050b0b7c36 */ /* 0x000fe20008000000 */
[----:B------:R-:W-:-:S02]  /*8300*/  SHF.R.S32.HI R3, RZ, 0x8, R3 ;  /* 0x00000008ff037819 */ /* 0x000fc40000011403 */
[----:B-----5:R-:W-:Y:S02]  /*8310*/  LOP3.LUT R5, R145, 0x2b, RZ, 0xfc, !PT ;  /* 0x0000002b91057812 */ /* 0x020fe400078efcff */
[----:B------:R-:W-:Y:S01]  /*8320*/  F2FP.SATFINITE.E5M2.F32.PACK_AB_MERGE_C R45, R45, R44, RZ ;  /* 0x0000002c2d2d723e */ /* 0x000fe200048060ff */
[----:B------:R5:W-:Y:S01]  /*8330*/  @P4 STG.E.U8 desc[UR18][R8.64], R3 ;  /* 0x0000000308004986 */ /* 0x000be2000c101112 */
[----:B------:R-:W-:Y:S02]  /*8340*/  IADD3 R4, P4, PT, R11, R0, RZ ;  /* 0x000000000b047210 */ /* 0x000fe40007f9e0ff */
[----:B-1----:R-:W-:Y:S01]  /*8350*/  ISETP.LT.AND P6, PT, R5, UR6, !P0 ;  /* 0x0000000605007c0c */ /* 0x002fe2000c7c1270 */
[----:B------:R-:W1:Y:S01]  /*8360*/  LDCU UR6, c[0x0][0x39c] ;  /* 0x00007380ff0677ac */ /* 0x000e620008000800 */
[C---:B------:R-:W-:Y:S01]  /*8370*/  LEA.HI.X.SX32 R5, R11.reuse, R2, 0x1, P4 ;  /* 0x000000020b057211 */ /* 0x040fe200020f0eff */
[----:B------:R-:W-:Y:S01]  /*8380*/  VIADD R11, R11, UR5 ;  /* 0x000000050b0b7c36 */ /* 0x000fe20008000000 */
[----:B------:R-:W-:-:S02]  /*8390*/  PRMT R10, R45, 0x9910, RZ ;  /* 0x000099102d0a7816 */ /* 0x000fc400000000ff */
[----:B--2---:R-:W-:Y:S01]  /*83a0*/  LOP3.LUT R7, R145, 0x2c, RZ, 0xfc, !PT ;  /* 0x0000002c91077812 */ /* 0x004fe200078efcff */
[----:B------:R2:W-:Y:S01]  /*83b0*/  @P2 STG.E.U8 desc[UR18][R4.64], R45 ;  /* 0x0000002d04002986 */ /* 0x0005e2000c101112 */
[----:B------:R-:W-:Y:S01]  /*83c0*/  IADD3 R6, P2, PT, R11, R0, RZ ;  /* 0x000000000b067210 */ /* 0x000fe20007f5e0ff */
[----:B-----5:R-:W-:Y:S01]  /*83d0*/  IMAD.MOV.U32 R8, RZ, RZ, R10 ;  /* 0x000000ffff087224 */ /* 0x020fe200078e000a */
[----:B0-----:R-:W-:Y:S01]  /*83e0*/  ISETP.LT.AND P4, PT, R7, UR4, !P0 ;  /* 0x0000000407007c0c */ /* 0x001fe2000c781270 */
[C---:B------:R-:W-:Y:S01]  /*83f0*/  VIADD R3, R11.reuse, UR5 ;  /* 0x000000050b037c36 */ /* 0x040fe20008000000 */
[----:B------:R-:W-:Y:S01]  /*8400*/  LEA.HI.X.SX32 R7, R11, R2, 0x1, P2 ;  /* 0x000000020b077211 */ /* 0x000fe200010f0eff */
[----:B------:R-:W0:Y:S01]  /*8410*/  LDCU UR4, c[0x0][0x39c] ;  /* 0x00007380ff0477ac */ /* 0x000e220008000800 */
[----:B------:R-:W-:Y:S02]  /*8420*/  SHF.R.S32.HI R11, RZ, 0x8, R8 ;  /* 0x00000008ff0b7819 */ /* 0x000fe40000011408 */
[----:B------:R-:W-:-:S02]  /*8430*/  LOP3.LUT R9, R145, 0x2d, RZ, 0xfc, !PT ;  /* 0x0000002d91097812 */ /* 0x000fc400078efcff */
[----:B------:R-:W-:Y:S01]  /*8440*/  IADD3 R8, P2, PT, R3, R0, RZ ;  /* 0x0000000003087210 */ /* 0x000fe20007f5e0ff */
[----:B------:R5:W-:Y:S01]  /*8450*/  @P3 STG.E.U8 desc[UR18][R6.64], R11 ;  /* 0x0000000b06003986 */ /* 0x000be2000c101112 */
[----:B---3--:R-:W-:Y:S01]  /*8460*/  ISETP.LT.AND P3, PT, R9, UR7, !P0 ;  /* 0x0000000709007c0c */ /* 0x008fe2000c761270 */
[----:B------:R-:W3:Y:S01]  /*8470*/  LDCU UR7, c[0x0][0x39c] ;  /* 0x00007380ff0777ac */ /* 0x000ee20008000800 */
[C---:B------:R-:W-:Y:S01]  /*8480*/  LEA.HI.X.SX32 R9, R3.reuse, R2, 0x1, P2 ;  /* 0x0000000203097211 */ /* 0x040fe200010f0eff */
[----:B------:R-:W-:Y:S01]  /*8490*/  VIADD R3, R3, UR5 ;  /* 0x0000000503037c36 */ /* 0x000fe20008000000 */
[----:B------:R-:W-:Y:S02]  /*84a0*/  F2FP.SATFINITE.E5M2.F32.PACK_AB_MERGE_C R47, R47, R46, RZ ;  /* 0x0000002e2f2f723e */ /* 0x000fe400048060ff */
[----:B------:R-:W-:Y:S02]  /*84b0*/  LOP3.LUT R10, R145, 0x2e, RZ, 0xfc, !PT ;  /* 0x0000002e910a7812 */ /* 0x000fe400078efcff */
[----:B------:R-:W-:Y:S01]  /*84c0*/  PRMT R13, R47, 0x9910, RZ ;  /* 0x000099102f0d7816 */ /* 0x000fe200000000ff */
[----:B------:R0:W-:Y:S01]  /*84d0*/  @P5 STG.E.U8 desc[UR18][R8.64], R47 ;  /* 0x0000002f08005986 */ /* 0x0001e2000c101112 */
[C---:B--2---:R-:W-:Y:S01]  /*84e0*/  IADD3 R4, P5, PT, R3.reuse, R0, RZ ;  /* 0x0000000003047210 */ /* 0x044fe20007fbe0ff */
[----:B-----5:R-:W-:Y:S01]  /*84f0*/  VIADD R11, R3, UR5 ;  /* 0x00000005030b7c36 */ /* 0x020fe20008000000 */
[----:B------:R-:W-:-:S02]  /*8500*/  SHF.R.S32.HI R13, RZ, 0x8, R13 ;  /* 0x00000008ff0d7819 */ /* 0x000fc4000001140d */
[----:B------:R-:W-:Y:S02]  /*8510*/  LEA.HI.X.SX32 R5, R3, R2, 0x1, P5 ;  /* 0x0000000203057211 */ /* 0x000fe400028f0eff */
[----:B------:R-:W-:Y:S02]  /*8520*/  IADD3 R6, P5, PT, R11, R0, RZ ;  /* 0x000000000b067210 */ /* 0x000fe40007fbe0ff */
[----:B------:R-:W-:Y:S01]  /*8530*/  LOP3.LUT R3, R145, 0x2f, RZ, 0xfc, !PT ;  /* 0x0000002f91037812 */ /* 0x000fe200078efcff */
[----:B------:R2:W-:Y:S01]  /*8540*/  @P6 STG.E.U8 desc[UR18][R4.64], R13 ;  /* 0x0000000d04006986 */ /* 0x0005e2000c101112 */
[----:B------:R-:W-:Y:S02]  /*8550*/  F2FP.SATFINITE.E5M2.F32.PACK_AB_MERGE_C R49, R49, R48, RZ ;  /* 0x000000303131723e */ /* 0x000fe400048060ff */
[C---:B------:R-:W-:Y:S01]  /*8560*/  LEA.HI.X.SX32 R7, R11.reuse, R2, 0x1, P5 ;  /* 0x000000020b077211 */ /* 0x040fe200028f0eff */
[----:B------:R-:W-:Y:S01]  /*8570*/  VIADD R11, R11, UR5 ;  /* 0x000000050b0b7c36 */ /* 0x000fe20008000000 */
[----:B0-----:R-:W-:Y:S01]  /*8580*/  ISETP.LT.AND P6, PT, R3, UR4, !P0 ;  /* 0x0000000403007c0c */ /* 0x001fe2000c7c1270 */
[----:B------:R-:W0:Y:S01]  /*8590*/  LDCU UR4, c[0x0][0x39c] ;  /* 0x00007380ff0477ac */ /* 0x000e220008000800 */
[----:B-1----:R-:W-:Y:S01]  /*85a0*/  ISETP.LT.AND P2, PT, R10, UR6, !P0 ;  /* 0x000000060a007c0c */ /* 0x002fe2000c741270 */
[----:B------:R1:W-:Y:S01]  /*85b0*/  @P4 STG.E.U8 desc[UR18][R6.64], R49 ;  /* 0x0000003106004986 */ /* 0x0003e2000c101112 */
[----:B------:R-:W-:Y:S01]  /*85c0*/  IADD3 R8, P4, PT, R11, R0, RZ ;  /* 0x000000000b087210 */ /* 0x000fe20007f9e0ff */
[----:B------:R-:W5:Y:S01]  /*85d0*/  LDCU UR6, c[0x0][0x39c] ;  /* 0x00007380ff0677ac */ /* 0x000f620008000800 */
[----:B------:R-:W-:Y:S01]  /*85e0*/  PRMT R10, R49, 0x9910, RZ ;  /* 0x00009910310a7816 */ /* 0x000fe200000000ff */
[C---:B------:R-:W-:Y:S01]  /*85f0*/  VIADD R3, R11.reuse, UR5 ;  /* 0x000000050b037c36 */ /* 0x040fe20008000000 */
[----:B------:R-:W-:-:S02]  /*8600*/  LEA.HI.X.SX32 R9, R11, R2, 0x1, P4 ;  /* 0x000000020b097211 */ /* 0x000fc400020f0eff */
[----:B------:R-:W-:Y:S02]  /*8610*/  SHF.R.S32.HI R11, RZ, 0x8, R10 ;  /* 0x00000008ff0b7819 */ /* 0x000fe4000001140a */
[----:B--2---:R-:W-:Y:S02]  /*8620*/  LOP3.LUT R5, R145, 0x31, RZ, 0xfc, !PT ;  /* 0x0000003191057812 */ /* 0x004fe400078efcff */
[----:B------:R-:W-:Y:S01]  /*8630*/  IADD3 R4, P5, PT, R3, R0, RZ ;  /* 0x0000000003047210 */ /* 0x000fe20007fbe0ff */
[----:B------:R2:W-:Y:S01]  /*8640*/  @P3 STG.E.U8 desc[UR18][R8.64], R11 ;  /* 0x0000000b08003986 */ /* 0x0005e2000c101112 */
[----:B-1----:R-:W-:Y:S02]  /*8650*/  LOP3.LUT R6, R145, 0x32, RZ, 0xfc, !PT ;  /* 0x0000003291067812 */ /* 0x002fe400078efcff */
[----:B---3--:R-:W-:Y:S01]  /*8660*/  ISETP.LT.AND P3, PT, R5, UR7, !P0 ;  /* 0x0000000705007c0c */ /* 0x008fe2000c761270 */
[----:B------:R-:W1:Y:S01]  /*8670*/  LDCU UR7, c[0x0][0x39c] ;  /* 0x00007380ff0777ac */ /* 0x000e620008000800 */
[C---:B------:R-:W-:Y:S01]  /*8680*/  LEA.HI.X.SX32 R5, R3.reuse, R2, 0x1, P5 ;  /* 0x0000000203057211 */ /* 0x040fe200028f0eff */
[----:B------:R-:W-:Y:S01]  /*8690*/  VIADD R3, R3, UR5 ;  /* 0x0000000503037c36 */ /* 0x000fe20008000000 */
[----:B------:R-:W-:-:S02]  /*86a0*/  F2FP.SATFINITE.E5M2.F32.PACK_AB_MERGE_C R51, R51, R50, RZ ;  /* 0x000000323333723e */ /* 0x000fc400048060ff */
[----:B------:R-:W-:Y:S02]  /*86b0*/  LOP3.LUT R12, R145, 0x30, RZ, 0xfc, !PT ;  /* 0x00000030910c7812 */ /* 0x000fe400078efcff */
[----:B0-----:R-:W-:Y:S01]  /*86c0*/  ISETP.LT.AND P5, PT, R6, UR4, !P0 ;  /* 0x0000000406007c0c */ /* 0x001fe2000c7a1270 */
[----:B------:R-:W0:Y:S01]  /*86d0*/  LDCU UR4, c[0x0][0x39c] ;  /* 0x00007380ff0477ac */ /* 0x000e220008000800 */
[----:B------:R-:W-:Y:S01]  /*86e0*/  PRMT R7, R51, 0x9910, RZ ;  /* 0x0000991033077816 */ /* 0x000fe200000000ff */
[----:B------:R3:W-:Y:S01]  /*86f0*/  @P2 STG.E.U8 desc[UR18][R4.64], R51 ;  /* 0x0000003304002986 */ /* 0x0007e2000c101112 */
[----:B-----5:R-:W-:Y:S01]  /*8700*/  ISETP.LT.AND P4, PT, R12, UR6, !P0 ;  /* 0x000000060c007c0c */ /* 0x020fe2000c781270 */
[----:B------:R-:W5:Y:S01]  /*8710*/  LDCU UR6, c[0x0][0x39c] ;  /* 0x00007380ff0677ac */ /* 0x000f620008000800 */
[C---:B------:R-:W-:Y:S01]  /*8720*/  IADD3 R6, P2, PT, R3.reuse, R0, RZ ;  /* 0x0000000003067210 */ /* 0x040fe20007f5e0ff */
[----:B--2---:R-:W-:Y:S01]  /*8730*/  VIADD R11, R3, UR5 ;  /* 0x00000005030b7c36 */ /* 0x004fe20008000000 */
[----:B------:R-:W-:Y:S01]  /*8740*/  F2FP.SATFINITE.E5M2.F32.PACK_AB_MERGE_C R53, R53, R52, RZ ;  /* 0x000000343535723e */ /* 0x000fe200048060ff */
[----:B------:R-:W-:Y:S01]  /*8750*/  IMAD.MOV.U32 R9, RZ, RZ, R7 ;  /* 0x000000ffff097224 */ /* 0x000fe200078e0007 */
[----:B------:R-:W-:-:S02]  /*8760*/  LEA.HI.X.SX32 R7, R3, R2, 0x1, P2 ;  /* 0x0000000203077211 */ /* 0x000fc400010f0eff */
[C---:B------:R-:W-:Y:S02]  /*8770*/  IADD3 R8, P2, PT, R11.reuse, R0, RZ ;  /* 0x000000000b087210 */ /* 0x040fe40007f5e0ff */
[----:B------:R-:W-:Y:S02]  /*8780*/  SHF.R.S32.HI R3, RZ, 0x8, R9 ;  /* 0x00000008ff037819 */ /* 0x000fe40000011409 */
[C---:B------:R-:W-:Y:S01]  /*8790*/  LEA.HI.X.SX32 R9, R11.reuse, R2, 0x1, P2 ;  /* 0x000000020b097211 */ /* 0x040fe200010f0eff */
[----:B------:R-:W-:Y:S01]  /*87a0*/  VIADD R11, R11, UR5 ;  /* 0x000000050b0b7c36 */ /* 0x000fe20008000000 */
[C---:B---3--:R-:W-:Y:S01]  /*87b0*/  LOP3.LUT R4, R145.reuse, 0x33, RZ, 0xfc, !PT ;  /* 0x0000003391047812 */ /* 0x048fe200078efcff */
[----:B------:R2:W-:Y:S01]  /*87c0*/  @P6 STG.E.U8 desc[UR18][R6.64], R3 ;  /* 0x0000000306006986 */ /* 0x0005e2000c101112 */
[----:B------:R-:W-:Y:S02]  /*87d0*/  LOP3.LUT R5, R145, 0x34, RZ, 0xfc, !PT ;  /* 0x0000003491057812 */ /* 0x000fe400078efcff */
[----:B0-----:R-:W-:Y:S01]  /*87e0*/  ISETP.LT.AND P2, PT, R4, UR4, !P0 ;  /* 0x0000000404007c0c */ /* 0x001fe2000c741270 */
[----:B------:R0:W-:Y:S01]  /*87f0*/  @P4 STG.E.U8 desc[UR18][R8.64], R53 ;  /* 0x0000003508004986 */ /* 0x0001e2000c101112 */
[----:B------:R-:W-:Y:S01]  /*8800*/  PRMT R13, R53, 0x9910, RZ ;  /* 0x00009910350d7816 */ /* 0x000fe200000000ff */
[----:B------:R-:W3:Y:S01]  /*8810*/  LDCU UR4, c[0x0][0x39c] ;  /* 0x00007380ff0477ac */ /* 0x000ee20008000800 */
[----:B------:R-:W-:-:S02]  /*8820*/  IADD3 R4, P6, PT, R11, R0, RZ ;  /* 0x000000000b047210 */ /* 0x000fc40007fde0ff */
[----:B-----5:R-:W-:Y:S01]  /*8830*/  ISETP.LT.AND P4, PT, R5, UR6, !P0 ;  /* 0x0000000605007c0c */ /* 0x020fe2000c781270 */
[----:B------:R-:W5:Y:S01]  /*8840*/  LDCU UR6, c[0x0][0x39c] ;  /* 0x00007380ff0677ac */ /* 0x000f620008000800 */
[C---:B------:R-:W-:Y:S01]  /*8850*/  LEA.HI.X.SX32 R5, R11.reuse, R2, 0x1, P6 ;  /* 0x000000020b057211 */ /* 0x040fe200030f0eff */
[----:B------:R-:W-:Y:S01]  /*8860*/  VIADD R11, R11, UR5 ;  /* 0x000000050b0b7c36 */ /* 0x000fe20008000000 */
[----:B------:R-:W-:Y:S02]  /*8870*/  SHF.R.S32.HI R13, RZ, 0x8, R13 ;  /* 0x00000008ff0d7819 */ /* 0x000fe4000001140d */
[----:B------:R-:W-:Y:S01]  /*8880*/  F2FP.SATFINITE.E5M2.F32.PACK_AB_MERGE_C R55, R55, R54, RZ ;  /* 0x000000363737723e */ /* 0x000fe200048060ff */
[----:B--2---:R-:W-:Y:S01]  /*8890*/  VIADD R3, R11, UR5 ;  /* 0x000000050b037c36 */ /* 0x004fe20008000000 */
[----:B------:R-:W-:Y:S01]  /*88a0*/  LOP3.LUT R10, R145, 0x35, RZ, 0xfc, !PT ;  /* 0x00000035910a7812 */ /* 0x000fe200078efcff */
[----:B------:R2:W-:Y:S01]  /*88b0*/  @P3 STG.E.U8 desc[UR18][R4.64], R13 ;  /* 0x0000000d04003986 */ /* 0x0005e2000c101112 */
[----:B------:R-:W-:-:S02]  /*88c0*/  IADD3 R6, P3, PT, R11, R0, RZ ;  /* 0x000000000b067210 */ /* 0x000fc40007f7e0ff */
[----:B0-----:R-:W-:Y:S02]  /*88d0*/  PRMT R9, R55, 0x9910, RZ ;  /* 0x0000991037097816 */ /* 0x001fe400000000ff */
[----:B------:R-:W-:Y:S02]  /*88e0*/  LEA.HI.X.SX32 R7, R11, R2, 0x1, P3 ;  /* 0x000000020b077211 */ /* 0x000fe400018f0eff */
[C---:B------:R-:W-:Y:S01]  /*88f0*/  IADD3 R8, P3, PT, R3.reuse, R0, RZ ;  /* 0x0000000003087210 */ /* 0x040fe20007f7e0ff */
[----:B------:R-:W-:Y:S01]  /*8900*/  IMAD.MOV.U32 R11, RZ, RZ, R9 ;  /* 0x000000ffff0b7224 */ /* 0x000fe200078e0009 */
[----:B-1----:R-:W-:Y:S01]  /*8910*/  ISETP.LT.AND P6, PT, R10, UR7, !P0 ;  /* 0x000000070a007c0c */ /* 0x002fe2000c7c1270 */
[----:B------:R0:W-:Y:S01]  /*8920*/  @P5 STG.E.U8 desc[UR18][R6.64], R55 ;  /* 0x0000003706005986 */ /* 0x0001e2000c101112 */
[C---:B------:R-:W-:Y:S01]  /*8930*/  LEA.HI.X.SX32 R9, R3.reuse, R2, 0x1, P3 ;  /* 0x0000000203097211 */ /* 0x040fe200018f0eff */
[----:B------:R-:W-:Y:S01]  /*8940*/  VIADD R3, R3, UR5 ;  /* 0x0000000503037c36 */ /* 0x000fe20008000000 */
[----:B------:R-:W-:Y:S01]  /*8950*/  SHF.R.S32.HI R11, RZ, 0x8, R11 ;  /* 0x00000008ff0b7819 */ /* 0x000fe2000001140b */
[----:B------:R-:W1:Y:S01]  /*8960*/  LDCU UR7, c[0x0][0x39c] ;  /* 0x00007380ff0777ac */ /* 0x000e620008000800 */
[----:B--2---:R-:W-:-:S02]  /*8970*/  LOP3.LUT R5, R145, 0x37, RZ, 0xfc, !PT ;  /* 0x0000003791057812 */ /* 0x004fc400078efcff */
[----:B------:R-:W-:Y:S01]  /*8980*/  LOP3.LUT R10, R145, 0x36, RZ, 0xfc, !PT ;  /* 0x00000036910a7812 */ /* 0x000fe200078efcff */
[----:B------:R2:W-:Y:S01]  /*8990*/  @P2 STG.E.U8 desc[UR18][R8.64], R11 ;  /* 0x0000000b08002986 */ /* 0x0005e2000c101112 */
[----:B------:R-:W-:Y:S02]  /*89a0*/  IADD3 R4, P5, PT, R3, R0, RZ ;  /* 0x0000000003047210 */ /* 0x000fe40007fbe0ff */
[----:B------:R-:W-:Y:S02]  /*89b0*/  F2FP.SATFINITE.E5M2.F32.PACK_AB_MERGE_C R57, R57, R56, RZ ;  /* 0x000000383939723e */ /* 0x000fe400048060ff */
[----:B-----5:R-:W-:Y:S01]  /*89c0*/  ISETP.LT.AND P2, PT, R5, UR6, !P0 ;  /* 0x0000000605007c0c */ /* 0x020fe2000c741270 */
[----:B------:R-:W5:Y:S01]  /*89d0*/  LDCU UR6, c[0x0][0x39c] ;  /* 0x00007380ff0677ac */ /* 0x000f620008000800 */
[----:B---3--:R-:W-:Y:S02]  /*89e0*/  ISETP.LT.AND P3, PT, R10, UR4, !P0 ;  /* 0x000000040a007c0c */ /* 0x008fe4000c761270 */
[C---:B------:R-:W-:Y:S01]  /*89f0*/  LEA.HI.X.SX32 R5, R3.reuse, R2, 0x1, P5 ;  /* 0x0000000203057211 */ /* 0x040fe200028f0eff */
[----:B------:R-:W3:Y:S01]  /*8a00*/  LDCU UR4, c[0x0][0x39c] ;  /* 0x00007380ff0477ac */ /* 0x000ee20008000800 */
[----:B------:R-:W-:Y:S01]  /*8a10*/  VIADD R3, R3, UR5 ;  /* 0x0000000503037c36 */ /* 0x000fe20008000000 */
[----:B0-----:R-:W-:-:S02]  /*8a20*/  PRMT R7, R57, 0x9910, RZ ;  /* 0x0000991039077816 */ /* 0x001fc400000000ff */
[----:B------:R0:W-:Y:S01]  /*8a30*/  @P4 STG.E.U8 desc[UR18][R4.64], R57 ;  /* 0x0000003904004986 */ /* 0x0001e2000c101112 */
[C---:B--2---:R-:W-:Y:S01]  /*8a40*/  VIADD R11, R3.reuse, UR5 ;  /* 0x00000005030b7c36 */ /* 0x044fe20008000000 */
[----:B------:R-:W-:Y:S01]  /*8a50*/  IADD3 R6, P4, PT, R3, R0, RZ ;  /* 0x0000000003067210 */ /* 0x000fe20007f9e0ff */
[----:B------:R-:W-:Y:S01]  /*8a60*/  IMAD.MOV.U32 R8, RZ, RZ, R7 ;  /* 0x000000ffff087224 */ /* 0x000fe200078e0007 */
[----:B------:R-:W-:Y:S02]  /*8a70*/  LOP3.LUT R10, R145, 0x38, RZ, 0xfc, !PT ;  /* 0x00000038910a7812 */ /* 0x000fe400078efcff */
[----:B------:R-:W-:Y:S02]  /*8a80*/  LEA.HI.X.SX32 R7, R3, R2, 0x1, P4 ;  /* 0x0000000203077211 */ /* 0x000fe400020f0eff */
[----:B------:R-:W-:Y:S02]  /*8a90*/  SHF.R.S32.HI R3, RZ, 0x8, R8 ;  /* 0x00000008ff037819 */ /* 0x000fe40000011408 */
[----:B------:R-:W-:-:S02]  /*8aa0*/  IADD3 R8, P4, PT, R11, R0, RZ ;  /* 0x000000000b087210 */ /* 0x000fc40007f9e0ff */
[----:B-1----:R-:W-:Y:S01]  /*8ab0*/  ISETP.LT.AND P5, PT, R10, UR7, !P0 ;  /* 0x000000070a007c0c */ /* 0x002fe2000c7a1270 */
[----:B------:R1:W-:Y:S01]  /*8ac0*/  @P6 STG.E.U8 desc[UR18][R6.64], R3 ;  /* 0x0000000306006986 */ /* 0x0003e2000c101112 */
[----:B------:R-:W-:Y:S01]  /*8ad0*/  LOP3.LUT R10, R145, 0x39, RZ, 0xfc, !PT ;  /* 0x00000039910a7812 */ /* 0x000fe200078efcff */
[----:B------:R-:W2:Y:S01]  /*8ae0*/  LDCU UR7, c[0x0][0x39c] ;  /* 0x00007380ff0777ac */ /* 0x000ea20008000800 */
[----:B------:R-:W-:Y:S02]  /*8af0*/  F2FP.SATFINITE.E5M2.F32.PACK_AB_MERGE_C R59, R59, R58, RZ ;  /* 0x0000003a3b3b723e */ /* 0x000fe400048060ff */
[C---:B------:R-:W-:Y:S01]  /*8b00*/  LEA.HI.X.SX32 R9, R11.reuse, R2, 0x1, P4 ;  /* 0x000000020b097211 */ /* 0x040fe200020f0eff */
[----:B------:R-:W-:Y:S01]  /*8b10*/  VIADD R11, R11, UR5 ;  /* 0x000000050b0b7c36 */ /* 0x000fe20008000000 */
[----:B---3--:R-:W-:Y:S01]  /*8b20*/  ISETP.LT.AND P4, PT, R10, UR4, !P0 ;  /* 0x000000040a007c0c */ /* 0x008fe2000c781270 */
[----:B------:R-:W3:Y:S01]  /*8b30*/  LDCU UR4, c[0x0][0x39c] ;  /* 0x00007380ff0477ac */ /* 0x000ee20008000800 */
[----:B------:R-:W-:Y:S01]  /*8b40*/  PRMT R13, R59, 0x9910, RZ ;  /* 0x000099103b0d7816 */ /* 0x000fe200000000ff */
[----:B------:R1:W-:Y:S01]  /*8b50*/  @P3 STG.E.U8 desc[UR18][R8.64], R59 ;  /* 0x0000003b08003986 */ /* 0x0003e2000c101112 */
[----:B0-----:R-:W-:-:S02]  /*8b60*/  IADD3 R4, P3, PT, R11, R0, RZ ;  /* 0x000000000b047210 */ /* 0x001fc40007f7e0ff */
[----:B------:R-:W-:Y:S02]  /*8b70*/  SHF.R.S32.HI R13, RZ, 0x8, R13 ;  /* 0x00000008ff0d7819 */ /* 0x000fe4000001140d */
[C---:B------:R-:W-:Y:S01]  /*8b80*/  LEA.HI.X.SX32 R5, R11.reuse, R2, 0x1, P3 ;  /* 0x000000020b057211 */ /* 0x040fe200018f0eff */
[----:B------:R-:W-:Y:S01]  /*8b90*/  VIADD R11, R11, UR5 ;  /* 0x000000050b0b7c36 */ /* 0x000fe20008000000 */
[----:B------:R-:W-:Y:S02]  /*8ba0*/  LOP3.LUT R10, R145, 0x3a, RZ, 0xfc, !PT ;  /* 0x0000003a910a7812 */ /* 0x000fe400078efcff */
[----:B------:R-:W-:Y:S01]  /*8bb0*/  F2FP.SATFINITE.E5M2.F32.PACK_AB_MERGE_C R61, R61, R60, RZ ;  /* 0x0000003c3d3d723e */ /* 0x000fe200048060ff */
[----:B------:R0:W-:Y:S01]  /*8bc0*/  @P2 STG.E.U8 desc[UR18][R4.64], R13 ;  /* 0x0000000d04002986 */ /* 0x0001e2000c101112 */
[----:B-----5:R-:W-:Y:S01]  /*8bd0*/  ISETP.LT.AND P3, PT, R10, UR6, !P0 ;  /* 0x000000060a007c0c */ /* 0x020fe2000c761270 */
[----:B------:R-:W5:Y:S01]  /*8be0*/  LDCU UR6, c[0x0][0x39c] ;  /* 0x00007380ff0677ac */ /* 0x000f620008000800 */
[C---:B-1----:R-:W-:Y:S01]  /*8bf0*/  IADD3 R6, P2, PT, R11.reuse, R0, RZ ;  /* 0x000000000b067210 */ /* 0x042fe20007f5e0ff */
[----:B------:R-:W-:Y:S01]  /*8c00*/  VIADD R3, R11, UR5 ;  /* 0x000000050b037c36 */ /* 0x000fe20008000000 */
[----:B------:R-:W-:-:S02]  /*8c10*/  PRMT R10, R61, 0x9910, RZ ;  /* 0x000099103d0a7816 */ /* 0x000fc400000000ff */
[----:B------:R-:W-:Y:S02]  /*8c20*/  LOP3.LUT R8, R145, 0x3b, RZ, 0xfc, !PT ;  /* 0x0000003b91087812 */ /* 0x000fe400078efcff */
[----:B------:R-:W-:Y:S01]  /*8c30*/  LEA.HI.X.SX32 R7, R11, R2, 0x1, P2 ;  /* 0x000000020b077211 */ /* 0x000fe200010f0eff */
[----:B------:R-:W-:Y:S01]  /*8c40*/  IMAD.MOV.U32 R11, RZ, RZ, R10 ;  /* 0x000000ffff0b7224 */ /* 0x000fe200078e000a */
[----:B---3--:R-:W-:Y:S01]  /*8c50*/  ISETP.LT.AND P2, PT, R8, UR4, !P0 ;  /* 0x0000000408007c0c */ /* 0x008fe2000c741270 */
[----:B------:R-:W1:Y:S01]  /*8c60*/  LDCU UR4, c[0x0][0x39c] ;  /* 0x00007380ff0477ac */ /* 0x000e620008000800 */
[----:B------:R-:W-:Y:S01]  /*8c70*/  LOP3.LUT R9, R145, 0x3c, RZ, 0xfc, !PT ;  /* 0x0000003c91097812 */ /* 0x000fe200078efcff */
[----:B------:R3:W-:Y:S01]  /*8c80*/  @P5 STG.E.U8 desc[UR18][R6.64], R61 ;  /* 0x0000003d06005986 */ /* 0x0007e2000c101112 */
[----:B------:R-:W-:Y:S02]  /*8c90*/  IADD3 R8, P6, PT, R3, R0, RZ ;  /* 0x0000000003087210 */ /* 0x000fe40007fde0ff */
[----:B--2---:R-:W-:Y:S01]  /*8ca0*/  ISETP.LT.AND P5, PT, R9, UR7, !P0 ;  /* 0x0000000709007c0c */ /* 0x004fe2000c7a1270 */
[----:B------:R-:W2:Y:S01]  /*8cb0*/  LDCU UR7, c[0x0][0x39c] ;  /* 0x00007380ff0777ac */ /* 0x000ea20008000800 */
[C---:B------:R-:W-:Y:S01]  /*8cc0*/  LEA.HI.X.SX32 R9, R3.reuse, R2, 0x1, P6 ;  /* 0x0000000203097211 */ /* 0x040fe200030f0eff */
[----:B------:R-:W-:Y:S01]  /*8cd0*/  VIADD R3, R3, UR5 ;  /* 0x0000000503037c36 */ /* 0x000fe20008000000 */
[----:B------:R-:W-:-:S02]  /*8ce0*/  SHF.R.S32.HI R11, RZ, 0x8, R11 ;  /* 0x00000008ff0b7819 */ /* 0x000fc4000001140b */
[----:B0-----:R-:W-:Y:S02]  /*8cf0*/  LOP3.LUT R5, R145, 0x3d, RZ, 0xfc, !PT ;  /* 0x0000003d91057812 */ /* 0x001fe400078efcff */
[----:B------:R-:W-:Y:S01]  /*8d00*/  F2FP.SATFINITE.E5M2.F32.PACK_AB_MERGE_C R63, R63, R62, RZ ;  /* 0x0000003e3f3f723e */ /* 0x000fe200048060ff */
[----:B------:R0:W-:Y:S01]  /*8d10*/  @P4 STG.E.U8 desc[UR18][R8.64], R11 ;  /* 0x0000000b08004986 */ /* 0x0001e2000c101112 */
[----:B------:R-:W-:Y:S02]  /*8d20*/  IADD3 R4, P4, PT, R3, R0, RZ ;  /* 0x0000000003047210 */ /* 0x000fe40007f9e0ff */
[----:B-----5:R-:W-:Y:S01]  /*8d30*/  ISETP.LT.AND P6, PT, R5, UR6, !P0 ;  /* 0x0000000605007c0c */ /* 0x020fe2000c7c1270 */
[----:B------:R-:W5:Y:S01]  /*8d40*/  LDCU UR6, c[0x0][0x39c] ;  /* 0x00007380ff0677ac */ /* 0x000f620008000800 */
[C---:B------:R-:W-:Y:S01]  /*8d50*/  LEA.HI.X.SX32 R5, R3.reuse, R2, 0x1, P4 ;  /* 0x0000000203057211 */ /* 0x040fe200020f0eff */
[----:B------:R-:W-:Y:S01]  /*8d60*/  VIADD R3, R3, UR5 ;  /* 0x0000000503037c36 */ /* 0x000fe20008000000 */
[----:B------:R-:W-:-:S02]  /*8d70*/  PRMT R10, R63, 0x9910, RZ ;  /* 0x000099103f0a7816 */ /* 0x000fc400000000ff */
[----:B---3--:R-:W-:Y:S01]  /*8d80*/  LOP3.LUT R7, R145, 0x3e, RZ, 0xfc, !PT ;  /* 0x0000003e91077812 */ /* 0x008fe200078efcff */
[----:B------:R3:W-:Y:S01]  /*8d90*/  @P3 STG.E.U8 desc[UR18][R4.64], R63 ;  /* 0x0000003f04003986 */ /* 0x0007e2000c101112 */
[----:B------:R-:W-:Y:S01]  /*8da0*/  IADD3 R6, P3, PT, R3, R0, RZ ;  /* 0x0000000003067210 */ /* 0x000fe20007f7e0ff */
[----:B0-----:R-:W-:Y:S01]  /*8db0*/  IMAD.MOV.U32 R8, RZ, RZ, R10 ;  /* 0x000000ffff087224 */ /* 0x001fe200078e000a */
[----:B-1----:R-:W-:Y:S01]  /*8dc0*/  ISETP.LT.AND P4, PT, R7, UR4, !P0 ;  /* 0x0000000407007c0c */ /* 0x002fe2000c781270 */
[C---:B------:R-:W-:Y:S01]  /*8dd0*/  VIADD R11, R3.reuse, UR5 ;  /* 0x00000005030b7c36 */ /* 0x040fe20008000000 */
[----:B------:R-:W-:Y:S01]  /*8de0*/  LEA.HI.X.SX32 R7, R3, R2, 0x1, P3 ;  /* 0x0000000203077211 */ /* 0x000fe200018f0eff */
[----:B------:R-:W0:Y:S01]  /*8df0*/  LDCU UR4, c[0x0][0x39c] ;  /* 0x00007380ff0477ac */ /* 0x000e220008000800 */
[----:B------:R-:W-:Y:S02]  /*8e00*/  SHF.R.S32.HI R3, RZ, 0x8, R8 ;  /* 0x00000008ff037819 */ /* 0x000fe40000011408 */
[----:B------:R-:W-:-:S02]  /*8e10*/  LOP3.LUT R9, R145, 0x3f, RZ, 0xfc, !PT ;  /* 0x0000003f91097812 */ /* 0x000fc400078efcff */
[----:B------:R-:W-:Y:S01]  /*8e20*/  IADD3 R8, P3, PT, R11, R0, RZ ;  /* 0x000000000b087210 */ /* 0x000fe20007f7e0ff */
[----:B------:R1:W-:Y:S01]  /*8e30*/  @P2 STG.E.U8 desc[UR18][R6.64], R3 ;  /* 0x0000000306002986 */ /* 0x0003e2000c101112 */
[----:B--2---:R-:W-:Y:S01]  /*8e40*/  ISETP.LT.AND P2, PT, R9, UR7, !P0 ;  /* 0x0000000709007c0c */ /* 0x004fe2000c741270 */
[----:B------:R-:W2:Y:S01]  /*8e50*/  LDCU UR7, c[0x0][0x39c] ;  /* 0x00007380ff0777ac */ /* 0x000ea20008000800 */
[C---:B------:R-:W-:Y:S01]  /*8e60*/  LEA.HI.X.SX32 R9, R11.reuse, R2, 0x1, P3 ;  /* 0x000000020b097211 */ /* 0x040fe200018f0eff */
[----:B------:R-:W-:Y:S01]  /*8e70*/  VIADD R11, R11, UR5 ;  /* 0x000000050b0b7c36 */ /* 0x000fe20008000000 */
[----:B------:R-:W-:Y:S02]  /*8e80*/  F2FP.SATFINITE.E5M2.F32.PACK_AB_MERGE_C R65, R65, R64, RZ ;  /* 0x000000404141723e */ /* 0x000fe400048060ff */
[----:B------:R-:W-:Y:S02]  /*8e90*/  LOP3.LUT R10, R145, 0x40, RZ, 0xfc, !PT ;  /* 0x00000040910a7812 */ /* 0x000fe400078efcff */
[----:B------:R-:W-:Y:S01]  /*8ea0*/  PRMT R13, R65, 0x9910, RZ ;  /* 0x00009910410d7816 */ /* 0x000fe200000000ff */
[----:B------:R0:W-:Y:S01]  /*8eb0*/  @P5 STG.E.U8 desc[UR18][R8.64], R65 ;  /* 0x0000004108005986 */ /* 0x0001e2000c101112 */
[C---:B---3--:R-:W-:Y:S01]  /*8ec0*/  IADD3 R4, P5, PT, R11.reuse, R0, RZ ;  /* 0x000000000b047210 */ /* 0x048fe20007fbe0ff */
[----:B-1----:R-:W-:Y:S01]  /*8ed0*/  VIADD R3, R11, UR5 ;  /* 0x000000050b037c36 */ /* 0x002fe20008000000 */
[----:B------:R-:W-:-:S02]  /*8ee0*/  SHF.R.S32.HI R13, RZ, 0x8, R13 ;  /* 0x00000008ff0d7819 */ /* 0x000fc4000001140d */
[----:B------:R-:W-:Y:S02]  /*8ef0*/  LEA.HI.X.SX32 R5, R11, R2, 0x1, P5 ;  /* 0x000000020b057211 */ /* 0x000fe400028f0eff */
[----:B-----5:R-:W-:Y:S01]  /*8f00*/  ISETP.LT.AND P3, PT, R10, UR6, !P0 ;  /* 0x000000060a007c0c */ /* 0x020fe2000c761270 */
[----:B------:R-:W1:Y:S01]  /*8f10*/  LDCU UR6, c[0x0][0x39c] ;  /* 0x00007380ff0677ac */ /* 0x000e620008000800 */
[----:B------:R-:W-:Y:S01]  /*8f20*/  IADD3 R6, P5, PT, R3, R0, RZ ;  /* 0x0000000003067210 */ /* 0x000fe20007fbe0ff */
[----:B------:R3:W-:Y:S01]  /*8f30*/  @P6 STG.E.U8 desc[UR18][R4.64], R13 ;  /* 0x0000000d04006986 */ /* 0x0007e2000c101112 */
[----:B------:R-:W-:Y:S02]  /*8f40*/  LOP3.LUT R10, R145, 0x41, RZ, 0xfc, !PT ;  /* 0x00000041910a7812 */ /* 0x000fe400078efcff */
[----:B------:R-:W-:Y:S02]  /*8f50*/  F2FP.SATFINITE.E5M2.F32.PACK_AB_MERGE_C R67, R67, R66, RZ ;  /* 0x000000424343723e */ /* 0x000fe400048060ff */
[C---:B------:R-:W-:Y:S01]  /*8f60*/  LEA.HI.X.SX32 R7, R3.reuse, R2, 0x1, P5 ;  /* 0x0000000203077211 */ /* 0x040fe200028f0eff */
[----:B------:R-:W-:Y:S01]  /*8f70*/  VIADD R3, R3, UR5 ;  /* 0x0000000503037c36 */ /* 0x000fe20008000000 */
[----:B0-----:R-:W-:Y:S01]  /*8f80*/  ISETP.LT.AND P6, PT, R10, UR4, !P0 ;  /* 0x000000040a007c0c */ /* 0x001fe2000c7c1270 */
[----:B------:R-:W0:Y:S01]  /*8f90*/  LDCU UR4, c[0x0][0x39c] ;  /* 0x00007380ff0477ac */ /* 0x000e220008000800 */
[----:B------:R-:W-:Y:S01]  /*8fa0*/  PRMT R10, R67, 0x9910, RZ ;  /* 0x00009910430a7816 */ /* 0x000fe200000000ff */
[----:B------:R5:W-:Y:S01]  /*8fb0*/  @P4 STG.E.U8 desc[UR18][R6.64], R67 ;  /* 0x0000004306004986 */ /* 0x000be2000c101112 */
[C---:B------:R-:W-:Y:S01]  /*8fc0*/  IADD3 R8, P4, PT, R3.reuse, R0, RZ ;  /* 0x0000000003087210 */ /* 0x040fe20007f9e0ff */
[----:B------:R-:W-:Y:S01]  /*8fd0*/  VIADD R11, R3, UR5 ;  /* 0x00000005030b7c36 */ /* 0x000fe20008000000 */
[----:B---3--:R-:W-:-:S02]  /*8fe0*/  LOP3.LUT R5, R145, 0x43, RZ, 0xfc, !PT ;  /* 0x0000004391057812 */ /* 0x008fc400078efcff */
[----:B------:R-:W-:Y:S02]  /*8ff0*/  LEA.HI.X.SX32 R9, R3, R2, 0x1, P4 ;  /* 0x0000000203097211 */ /* 0x000fe400020f0eff */
[----:B------:R-:W-:Y:S02]  /*9000*/  SHF.R.S32.HI R3, RZ, 0x8, R10 ;  /* 0x00000008ff037819 */ /* 0x000fe4000001140a */
[----:B------:R-:W-:Y:S02]  /*9010*/  IADD3 R4, P5, PT, R11, R0, RZ ;  /* 0x000000000b047210 */ /* 0x000fe40007fbe0ff */
[----:B------:R-:W-:Y:S01]  /*9020*/  F2FP.SATFINITE.E5M2.F32.PACK_AB_MERGE_C R69, R69, R68, RZ ;  /* 0x000000444545723e */ /* 0x000fe200048060ff */
[----:B------:R3:W-:Y:S01]  /*9030*/  @P2 STG.E.U8 desc[UR18][R8.64], R3 ;  /* 0x0000000308002986 */ /* 0x0007e2000c101112 */
[----:B-----5:R-:W-:Y:S02]  /*9040*/  LOP3.LUT R6, R145, 0x44, RZ, 0xfc, !PT ;  /* 0x0000004491067812 */ /* 0x020fe400078efcff */
[----:B--2---:R-:W-:Y:S01]  /*9050*/  ISETP.LT.AND P2, PT, R5, UR7, !P0 ;  /* 0x0000000705007c0c */ /* 0x004fe2000c741270 */
[----:B------:R-:W2:Y:S01]  /*9060*/  LDCU UR7, c[0x0][0x39c] ;  /* 0x00007380ff0777ac */ /* 0x000ea20008000800 */
[C---:B------:R-:W-:Y:S01]  /*9070*/  LEA.HI.X.SX32 R5, R11.reuse, R2, 0x1, P5 ;  /* 0x000000020b057211 */ /* 0x040fe200028f0eff */
[----:B------:R-:W-:Y:S01]  /*9080*/  VIADD R11, R11, UR5 ;  /* 0x000000050b0b7c36 */ /* 0x000fe20008000000 */
[----:B------:R-:W-:-:S02]  /*9090*/  LOP3.LUT R12, R145, 0x42, RZ, 0xfc, !PT ;  /* 0x00000042910c7812 */ /* 0x000fc400078efcff */
[----:B0-----:R-:W-:Y:S01]  /*90a0*/  ISETP.LT.AND P5, PT, R6, UR4, !P0 ;  /* 0x0000000406007c0c */ /* 0x001fe2000c7a1270 */
[----:B------:R-:W0:Y:S01]  /*90b0*/  LDCU UR4, c[0x0][0x39c] ;  /* 0x00007380ff0477ac */ /* 0x000e220008000800 */
[----:B------:R-:W-:Y:S01]  /*90c0*/  PRMT R7, R69, 0x9910, RZ ;  /* 0x0000991045077816 */ /* 0x000fe200000000ff */
[----:B------:R5:W-:Y:S01]  /*90d0*/  @P3 STG.E.U8 desc[UR18][R4.64], R69 ;  /* 0x0000004504003986 */ /* 0x000be2000c101112 */
[----:B-1----:R-:W-:Y:S01]  /*90e0*/  ISETP.LT.AND P4, PT, R12, UR6, !P0 ;  /* 0x000000060c007c0c */ /* 0x002fe2000c781270 */
[----:B------:R-:W1:Y:S01]  /*90f0*/  LDCU UR6, c[0x0][0x39c] ;  /* 0x00007380ff0677ac */ /* 0x000e620008000800 */
[C---:B------:R-:W-:Y:S01]  /*9100*/  IADD3 R6, P3, PT, R11.reuse, R0, RZ ;  /* 0x000000000b067210 */ /* 0x040fe20007f7e0ff */
[----:B---3--:R-:W-:Y:S01]  /*9110*/  VIADD R3, R11, UR5 ;  /* 0x000000050b037c36 */ /* 0x008fe20008000000 */
[----:B------:R-:W-:Y:S01]  /*9120*/  F2FP.SATFINITE.E5M2.F32.PACK_AB_MERGE_C R71, R71, R70, RZ ;  /* 0x000000464747723e */ /* 0x000fe200048060ff */
[----:B------:R-:W-:Y:S01]  /*9130*/  IMAD.MOV.U32 R9, RZ, RZ, R7 ;  /* 0x000000ffff097224 */ /* 0x000fe200078e0007 */
[----:B------:R-:W-:-:S02]  /*9140*/  LEA.HI.X.SX32 R7, R11, R2, 0x1, P3 ;  /* 0x000000020b077211 */ /* 0x000fc400018f0eff */
[C---:B------:R-:W-:Y:S02]  /*9150*/  IADD3 R8, P3, PT, R3.reuse, R0, RZ ;  /* 0x0000000003087210 */ /* 0x040fe40007f7e0ff */
[----:B------:R-:W-:Y:S02]  /*9160*/  SHF.R.S32.HI R11, RZ, 0x8, R9 ;  /* 0x00000008ff0b7819 */ /* 0x000fe40000011409 */
[C---:B------:R-:W-:Y:S01]  /*9170*/  LEA.HI.X.SX32 R9, R3.reuse, R2, 0x1, P3 ;  /* 0x0000000203097211 */ /* 0x040fe200018f0eff */
[----:B------:R-:W-:Y:S01]  /*9180*/  VIADD R3, R3, UR5 ;  /* 0x0000000503037c36 */ /* 0x000fe20008000000 */
[C---:B-----5:R-:W-:Y:S01]  /*9190*/  LOP3.LUT R4, R145.reuse, 0x45, RZ, 0xfc, !PT ;  /* 0x0000004591047812 */ /* 0x060fe200078efcff */
[----:B------:R3:W-:Y:S01]  /*91a0*/  @P6 STG.E.U8 desc[UR18][R6.64], R11 ;  /* 0x0000000b06006986 */ /* 0x0007e2000c101112 */
[----:B------:R-:W-:Y:S02]  /*91b0*/  LOP3.LUT R5, R145, 0x46, RZ, 0xfc, !PT ;  /* 0x0000004691057812 */ /* 0x000fe400078efcff */
[----:B0-----:R-:W-:Y:S01]  /*91c0*/  ISETP.LT.AND P3, PT, R4, UR4, !P0 ;  /* 0x0000000404007c0c */ /* 0x001fe2000c761270 */
[----:B------:R0:W-:Y:S01]  /*91d0*/  @P4 STG.E.U8 desc[UR18][R8.64], R71 ;  /* 0x0000004708004986 */ /* 0x0001e2000c101112 */
[----:B------:R-:W-:Y:S01]  /*91e0*/  PRMT R13, R71, 0x9910, RZ ;  /* 0x00009910470d7816 */ /* 0x000fe200000000ff */
[----:B------:R-:W5:Y:S01]  /*91f0*/  LDCU UR4, c[0x0][0x39c] ;  /* 0x00007380ff0477ac */ /* 0x000f620008000800 */
[----:B------:R-:W-:-:S02]  /*9200*/  IADD3 R4, P6, PT, R3, R0, RZ ;  /* 0x0000000003047210 */ /* 0x000fc40007fde0ff */
[----:B-1----:R-:W-:Y:S01]  /*9210*/  ISETP.LT.AND P4, PT, R5, UR6, !P0 ;  /* 0x0000000605007c0c */ /* 0x002fe2000c781270 */
[----:B------:R-:W1:Y:S01]  /*9220*/  LDCU UR6, c[0x0][0x39c] ;  /* 0x00007380ff0677ac */ /* 0x000e620008000800 */
[C---:B------:R-:W-:Y:S01]  /*9230*/  LEA.HI.X.SX32 R5, R3.reuse, R2, 0x1, P6 ;  /* 0x0000000203057211 */ /* 0x040fe200030f0eff */
[----:B------:R-:W-:Y:S01]  /*9240*/  VIADD R3, R3, UR5 ;  /* 0x0000000503037c36 */ /* 0x000fe20008000000 */
[----:B------:R-:W-:Y:S02]  /*9250*/  SHF.R.S32.HI R13, RZ, 0x8, R13 ;  /* 0x00000008ff0d7819 */ /* 0x000fe4000001140d */
[----:B------:R-:W-:Y:S01]  /*9260*/  F2FP.SATFINITE.E5M2.F32.PACK_AB_MERGE_C R73, R73, R72, RZ ;  /* 0x000000484949723e */ /* 0x000fe200048060ff */
[----:B---3--:R-:W-:Y:S01]  /*9270*/  VIADD R11, R3, UR5 ;  /* 0x00000005030b7c36 */ /* 0x008fe20008000000 */
[----:B------:R-:W-:Y:S01]  /*9280*/  LOP3.LUT R10, R145, 0x47, RZ, 0xfc, !PT ;  /* 0x00000047910a7812 */ /* 0x000fe200078efcff */
[----:B------:R3:W-:Y:S01]  /*9290*/  @P2 STG.E.U8 desc[UR18][R4.64], R13 ;  /* 0x0000000d04002986 */ /* 0x0007e2000c101112 */
[----:B------:R-:W-:-:S02]  /*92a0*/  IADD3 R6, P2, PT, R3, R0, RZ ;  /* 0x0000000003067210 */ /* 0x000fc40007f5e0ff */
[----:B0-----:R-:W-:Y:S02]  /*92b0*/  PRMT R9, R73, 0x9910, RZ ;  /* 0x0000991049097816 */ /* 0x001fe400000000ff */
[----:B------:R-:W-:Y:S02]  /*92c0*/  LEA.HI.X.SX32 R7, R3, R2, 0x1, P2 ;  /* 0x0000000203077211 */ /* 0x000fe400010f0eff */
[C---:B------:R-:W-:Y:S01]  /*92d0*/  IADD3 R8, P2, PT, R11.reuse, R0, RZ ;  /* 0x000000000b087210 */ /* 0x040fe20007f5e0ff */
[----:B------:R-:W-:Y:S01]  /*92e0*/  IMAD.MOV.U32 R3, RZ, RZ, R9 ;  /* 0x000000ffff037224 */ /* 0x000fe200078e0009 */
[----:B--2---:R-:W-:Y:S01]  /*92f0*/  ISETP.LT.AND P6, PT, R10, UR7, !P0 ;  /* 0x000000070a007c0c */ /* 0x004fe2000c7c1270 */
[----:B------:R0:W-:Y:S01]  /*9300*/  @P5 STG.E.U8 desc[UR18][R6.64], R73 ;  /* 0x0000004906005986 */ /* 0x0001e2000c101112 */
[C---:B------:R-:W-:Y:S01]  /*9310*/  LEA.HI.X.SX32 R9, R11.reuse, R2, 0x1, P2 ;  /* 0x000000020b097211 */ /* 0x040fe200010f0eff */
[----:B------:R-:W-:Y:S01]  /*9320*/  VIADD R11, R11, UR5 ;  /* 0x000000050b0b7c36 */ /* 0x000fe20008000000 */
[----:B------:R-:W-:Y:S01]  /*9330*/  SHF.R.S32.HI R3, RZ, 0x8, R3 ;  /* 0x00000008ff037819 */ /* 0x000fe20000011403 */
[----:B------:R-:W2:Y:S01]  /*9340*/  LDCU UR7, c[0x0][0x39c] ;  /* 0x00007380ff0777ac */ /* 0x000ea20008000800 */
[----:B---3--:R-:W-:-:S02]  /*9350*/  LOP3.LUT R5, R145, 0x49, RZ, 0xfc, !PT ;  /* 0x0000004991057812 */ /* 0x008fc400078efcff */
[----:B------:R-:W-:Y:S01]  /*9360*/  LOP3.LUT R10, R145, 0x48, RZ, 0xfc, !PT ;  /* 0x00000048910a7812 */ /* 0x000fe200078efcff */
[----:B------:R3:W-:Y:S01]  /*9370*/  @P3 STG.E.U8 desc[UR18][R8.64], R3 ;  /* 0x0000000308003986 */ /* 0x0007e2000c101112 */
[----:B------:R-:W-:Y:S02]  /*9380*/  IADD3 R4, P5, PT, R11, R0, RZ ;  /* 0x000000000b047210 */ /* 0x000fe40007fbe0ff */
[----:B------:R-:W-:Y:S02]  /*9390*/  F2FP.SATFINITE.E5M2.F32.PACK_AB_MERGE_C R75, R75, R74, RZ ;  /* 0x0000004a4b4b723e */ /* 0x000fe400048060ff */
[----:B-1----:R-:W-:Y:S01]  /*93a0*/  ISETP.LT.AND P3, PT, R5, UR6, !P0 ;  /* 0x0000000605007c0c */ /* 0x002fe2000c761270 */
[----:B------:R-:W1:Y:S01]  /*93b0*/  LDCU UR6, c[0x0][0x39c] ;  /* 0x00007380ff0677ac */ /* 0x000e620008000800 */
[----:B-----5:R-:W-:Y:S02]  /*93c0*/  ISETP.LT.AND P2, PT, R10, UR4, !P0 ;  /* 0x000000040a007c0c */ /* 0x020fe4000c741270 */
[C---:B------:R-:W-:Y:S01]  /*93d0*/  LEA.HI.X.SX32 R5, R11.reuse, R2, 0x1, P5 ;  /* 0x000000020b057211 */ /* 0x040fe200028f0eff */
[----:B------:R-:W5:Y:S01]  /*93e0*/  LDCU UR4, c[0x0][0x39c] ;  /* 0x00007380ff0477ac */ /* 0x000f620008000800 */
[----:B------:R-:W-:Y:S01]  /*93f0*/  VIADD R11, R11, UR5 ;  /* 0x000000050b0b7c36 */ /* 0x000fe20008000000 */
[----:B0-----:R-:W-:-:S02]  /*9400*/  PRMT R7, R75, 0x9910, RZ ;  /* 0x000099104b077816 */ /* 0x001fc400000000ff */
        /* <DEDUP_REMOVED lines=15> */
[----:B-----5:R-:W-:Y:S01]  /*9500*/  ISETP.LT.AND P4, PT, R10, UR4, !P0 ;  /* 0x000000040a007c0c */ /* 0x020fe2000c781270 */
[----:B------:R-:W5:Y:S01]  /*9510*/  LDCU UR4, c[0x0][0x39c] ;  /* 0x00007380ff0477ac */ /* 0x000f620008000800 */
        /* <DEDUP_REMOVED lines=14> */
[----:B------:R-:W-:Y:S02]  /*9600*/  LOP3.LUT R8, R145, 0x4d, RZ, 0xfc, !PT ;  /* 0x0000004d91087812 */ /* 0x000fe400078efcff */
[----:B------:R-:W-:Y:S01]  /*9610*/  LEA.HI.X.SX32 R7, R3, R2, 0x1, P3 ;  /* 0x0000000203077211 */ /* 0x000fe200018f0eff */
[----:B------:R-:W-:Y:S01]  /*9620*/  IMAD.MOV.U32 R3, RZ, RZ, R10 ;  /* 0x000000ffff037224 */ /* 0x000fe200078e000a */
[----:B-----5:R-:W-:Y:S01]  /*9630*/  ISETP.LT.AND P3, PT, R8, UR4, !P0 ;  /* 0x0000000408007c0c */ /* 0x020fe2000c761270 */
[----:B------:R-:W2:Y:S01]  /*9640*/  LDCU UR4, c[0x0][0x39c] ;  /* 0x00007380ff0477ac */ /* 0x000ea20008000800 */
        /* <DEDUP_REMOVED lines=8> */
[----:B0-----:R-:W-:Y:S02]  /*96d0*/  LOP3.LUT R5, R145, 0x4f, RZ, 0xfc, !PT ;  /* 0x0000004f91057812 */ /* 0x001fe400078efcff */
        /* <DEDUP_REMOVED lines=8> */
[----:B-----5:R-:W-:Y:S01]  /*9760*/  LOP3.LUT R7, R145, 0x50, RZ, 0xfc, !PT ;  /* 0x0000005091077812 */ /* 0x020fe200078efcff */
[----:B------:R5:W-:Y:S01]  /*9770*/  @P2 STG.E.U8 desc[UR18][R4.64], R81 ;  /* 0x0000005104002986 */ /* 0x000be2000c101112 */
[----:B------:R-:W-:Y:S01]  /*9780*/  IADD3 R6, P2, PT, R11, R0, RZ ;  /* 0x000000000b067210 */ /* 0x000fe20007f5e0ff */
[----:B0-----:R-:W-:Y:S01]  /*9790*/  IMAD.MOV.U32 R8, RZ, RZ, R10 ;  /* 0x000000ffff087224 */ /* 0x001fe200078e000a */
[----:B--2---:R-:W-:Y:S01]  /*97a0*/  ISETP.LT.AND P4, PT, R7, UR4, !P0 ;  /* 0x0000000407007c0c */ /* 0x004fe2000c781270 */
        /* <DEDUP_REMOVED lines=15> */
[C---:B-----5:R-:W-:Y:S01]  /*98a0*/  IADD3 R4, P5, PT, R3.reuse, R0, RZ ;  /* 0x0000000003047210 */ /* 0x060fe20007fbe0ff */
[----:B--2---:R-:W-:Y:S01]  /*98b0*/  VIADD R11, R3, UR5 ;  /* 0x00000005030b7c36 */ /* 0x004fe20008000000 */
        /* <DEDUP_REMOVED lines=306> */
[----:B------:R-:W-:Y:S02]  /*abe0*/  F2FP.SATFINITE.E5M2.F32.PACK_AB_MERGE_C R119, R119, R118, RZ ;  /* 0x000000767777723e */ /* 0x000fe400048060ff */
[----:B---3--:R-:W-:Y:S01]  /*abf0*/  ISETP.LT.AND P5, PT, R9, UR7, !P0 ;  /* 0x0000000709007c0c */ /* 0x008fe2000c7a1270 */
[----:B------:R-:W3:Y:S01]  /*ac00*/  LDCU UR7, c[0x0][0x39c] ;  /* 0x00007380ff0777ac */ /* 0x000ee20008000800 */
[C---:B------:R-:W-:Y:S01]  /*ac10*/  LEA.HI.X.SX32 R9, R3.reuse, R2, 0x1, P3 ;  /* 0x0000000203097211 */ /* 0x040fe200018f0eff */
[----:B------:R-:W-:Y:S01]  /*ac20*/  VIADD R3, R3, UR5 ;  /* 0x0000000503037c36 */ /* 0x000fe20008000000 */
[----:B-----5:R-:W-:Y:S02]  /*ac30*/  PRMT R5, R119, 0x9910, RZ ;  /* 0x0000991077057816 */ /* 0x020fe400000000ff */
[----:B------:R-:W-:Y:S01]  /*ac40*/  LOP3.LUT R10, R145, 0x76, RZ, 0xfc, !PT ;  /* 0x00000076910a7812 */ /* 0x000fe200078efcff */
[----:B------:R5:W-:Y:S01]  /*ac50*/  @P4 STG.E.U8 desc[UR18][R8.64], R119 ;  /* 0x0000007708004986 */ /* 0x000be2000c101112 */
[C---:B------:R-:W-:Y:S01]  /*ac60*/  IADD3 R4, P4, PT, R3.reuse, R0, RZ ;  /* 0x0000000003047210 */ /* 0x040fe20007f9e0ff */
[----:B--2---:R-:W-:Y:S01]  /*ac70*/  IMAD.MOV.U32 R6, RZ, RZ, R5 ;  /* 0x000000ffff067224 */ /* 0x004fe200078e0005 */
[----:B-1----:R-:W-:Y:S01]  /*ac80*/  ISETP.LT.AND P3, PT, R10, UR6, !P0 ;  /* 0x000000060a007c0c */ /* 0x002fe2000c761270 */
[C---:B------:R-:W-:Y:S01]  /*ac90*/  VIADD R11, R3.reuse, UR5 ;  /* 0x00000005030b7c36 */ /* 0x040fe20008000000 */
[----:B------:R-:W-:Y:S01]  /*aca0*/  LEA.HI.X.SX32 R5, R3, R2, 0x1, P4 ;  /* 0x0000000203057211 */ /* 0x000fe200020f0eff */
[----:B------:R-:W1:Y:S01]  /*acb0*/  LDCU UR6, c[0x0][0x39c] ;  /* 0x00007380ff0677ac */ /* 0x000e620008000800 */
[----:B------:R-:W-:-:S02]  /*acc0*/  SHF.R.S32.HI R3, RZ, 0x8, R6 ;  /* 0x00000008ff037819 */ /* 0x000fc40000011406 */
[----:B------:R-:W-:Y:S02]  /*acd0*/  IADD3 R6, P4, PT, R11, R0, RZ ;  /* 0x000000000b067210 */ /* 0x000fe40007f9e0ff */
[----:B------:R-:W-:Y:S01]  /*ace0*/  F2FP.SATFINITE.E5M2.F32.PACK_AB_MERGE_C R121, R121, R120, RZ ;  /* 0x000000787979723e */ /* 0x000fe200048060ff */
[----:B------:R2:W-:Y:S01]  /*acf0*/  @P6 STG.E.U8 desc[UR18][R4.64], R3 ;  /* 0x0000000304006986 */ /* 0x0005e2000c101112 */
[C---:B------:R-:W-:Y:S01]  /*ad00*/  LEA.HI.X.SX32 R7, R11.reuse, R2, 0x1, P4 ;  /* 0x000000020b077211 */ /* 0x040fe200020f0eff */
[----:B------:R-:W-:Y:S01]  /*ad10*/  VIADD R11, R11, UR5 ;  /* 0x000000050b0b7c36 */ /* 0x000fe20008000000 */
[C---:B------:R-:W-:Y:S02]  /*ad20*/  LOP3.LUT R10, R145.reuse, 0x77, RZ, 0xfc, !PT ;  /* 0x00000077910a7812 */ /* 0x040fe400078efcff */
[----:B------:R-:W-:Y:S01]  /*ad30*/  LOP3.LUT R13, R145, 0x78, RZ, 0xfc, !PT ;  /* 0x00000078910d7812 */ /* 0x000fe200078efcff */
[----:B------:R1:W-:Y:S01]  /*ad40*/  @P2 STG.E.U8 desc[UR18][R6.64], R121 ;  /* 0x0000007906002986 */ /* 0x0003e2000c101112 */
[----:B0-----:R-:W-:Y:S01]  /*ad50*/  ISETP.LT.AND P4, PT, R10, UR4, !P0 ;  /* 0x000000040a007c0c */ /* 0x001fe2000c781270 */
[----:B------:R-:W0:Y:S01]  /*ad60*/  LDCU UR4, c[0x0][0x39c] ;  /* 0x00007380ff0477ac */ /* 0x000e220008000800 */
[----:B------:R-:W-:-:S02]  /*ad70*/  PRMT R10, R121, 0x9910, RZ ;  /* 0x00009910790a7816 */ /* 0x000fc400000000ff */
[C---:B-----5:R-:W-:Y:S02]  /*ad80*/  IADD3 R8, P2, PT, R11.reuse, R0, RZ ;  /* 0x000000000b087210 */ /* 0x060fe40007f5e0ff */
[----:B--2---:R-:W-:Y:S02]  /*ad90*/  SHF.R.S32.HI R3, RZ, 0x8, R10 ;  /* 0x00000008ff037819 */ /* 0x004fe4000001140a */
[C---:B------:R-:W-:Y:S01]  /*ada0*/  LEA.HI.X.SX32 R9, R11.reuse, R2, 0x1, P2 ;  /* 0x000000020b097211 */ /* 0x040fe200010f0eff */
[----:B------:R-:W-:Y:S01]  /*adb0*/  VIADD R11, R11, UR5 ;  /* 0x000000050b0b7c36 */ /* 0x000fe20008000000 */
[----:B------:R-:W-:Y:S02]  /*adc0*/  F2FP.SATFINITE.E5M2.F32.PACK_AB_MERGE_C R123, R123, R122, RZ ;  /* 0x0000007a7b7b723e */ /* 0x000fe400048060ff */
[----:B-1----:R-:W-:Y:S01]  /*add0*/  LOP3.LUT R6, R145, 0x7a, RZ, 0xfc, !PT ;  /* 0x0000007a91067812 */ /* 0x002fe200078efcff */
[----:B------:R1:W-:Y:S01]  /*ade0*/  @P5 STG.E.U8 desc[UR18][R8.64], R3 ;  /* 0x0000000308005986 */ /* 0x0003e2000c101112 */
[----:B------:R-:W-:-:S02]  /*adf0*/  IADD3 R4, P5, PT, R11, R0, RZ ;  /* 0x000000000b047210 */ /* 0x000fc40007fbe0ff */
[----:B------:R-:W-:Y:S01]  /*ae00*/  ISETP.LT.AND P2, PT, R13, UR6, !P0 ;  /* 0x000000060d007c0c */ /* 0x000fe2000c741270 */
[----:B------:R-:W2:Y:S01]  /*ae10*/  LDCU UR6, c[0x0][0x39c] ;  /* 0x00007380ff0677ac */ /* 0x000ea20008000800 */
[C---:B------:R-:W-:Y:S01]  /*ae20*/  LEA.HI.X.SX32 R5, R11.reuse, R2, 0x1, P5 ;  /* 0x000000020b057211 */ /* 0x040fe200028f0eff */
[----:B------:R-:W-:Y:S01]  /*ae30*/  VIADD R11, R11, UR5 ;  /* 0x000000050b0b7c36 */ /* 0x000fe20008000000 */
[----:B0-----:R-:W-:Y:S01]  /*ae40*/  ISETP.LT.AND P5, PT, R6, UR4, !P0 ;  /* 0x0000000406007c0c */ /* 0x001fe2000c7a1270 */
[----:B------:R-:W0:Y:S01]  /*ae50*/  LDCU UR4, c[0x0][0x39c] ;  /* 0x00007380ff0477ac */ /* 0x000e220008000800 */
[----:B------:R-:W-:Y:S01]  /*ae60*/  PRMT R13, R123, 0x9910, RZ ;  /* 0x000099107b0d7816 */ /* 0x000fe200000000ff */
[----:B------:R5:W-:Y:S01]  /*ae70*/  @P3 STG.E.U8 desc[UR18][R4.64], R123 ;  /* 0x0000007b04003986 */ /* 0x000be2000c101112 */
[C---:B------:R-:W-:Y:S01]  /*ae80*/  IADD3 R6, P3, PT, R11.reuse, R0, RZ ;  /* 0x000000000b067210 */ /* 0x040fe20007f7e0ff */
[----:B-1----:R-:W-:Y:S01]  /*ae90*/  VIADD R3, R11, UR5 ;  /* 0x000000050b037c36 */ /* 0x002fe20008000000 */
[----:B------:R-:W-:-:S02]  /*aea0*/  SHF.R.S32.HI R13, RZ, 0x8, R13 ;  /* 0x00000008ff0d7819 */ /* 0x000fc4000001140d */
[----:B------:R-:W-:Y:S02]  /*aeb0*/  LEA.HI.X.SX32 R7, R11, R2, 0x1, P3 ;  /* 0x000000020b077211 */ /* 0x000fe400018f0eff */
        /* <DEDUP_REMOVED lines=8> */
[----:B--2---:R-:W-:Y:S01]  /*af40*/  ISETP.LT.AND P4, PT, R11, UR6, !P0 ;  /* 0x000000060b007c0c */ /* 0x004fe2000c781270 */
[C---:B------:R-:W-:Y:S01]  /*af50*/  VIADD R11, R3.reuse, UR5 ;  /* 0x00000005030b7c36 */ /* 0x040fe20008000000 */
[----:B-----5:R-:W-:Y:S01]  /*af60*/  IADD3 R4, P2, PT, R3, R0, RZ ;  /* 0x0000000003047210 */ /* 0x020fe20007f5e0ff */
[----:B------:R-:W2:Y:S01]  /*af70*/  LDCU UR6, c[0x0][0x39c] ;  /* 0x00007380ff0677ac */ /* 0x000ea20008000800 */
[----:B---3--:R-:W-:-:S02]  /*af80*/  ISETP.LT.AND P6, PT, R12, UR7, !P0 ;  /* 0x000000070c007c0c */ /* 0x008fc4000c7c1270 */
[----:B------:R-:W-:Y:S01]  /*af90*/  LEA.HI.X.SX32 R5, R3, R2, 0x1, P2 ;  /* 0x0000000203057211 */ /* 0x000fe200010f0eff */
[----:B------:R-:W-:Y:S01]  /*afa0*/  VIADD R3, R11, UR5 ;  /* 0x000000050b037c36 */ /* 0x000fe20008000000 */
[----:B------:R-:W-:Y:S02]  /*afb0*/  PRMT R19, R125, 0x9910, RZ ;  /* 0x000099107d137816 */ /* 0x000fe400000000ff */
[----:B------:R-:W-:Y:S01]  /*afc0*/  LOP3.LUT R10, R145, 0x7c, RZ, 0xfc, !PT ;  /* 0x0000007c910a7812 */ /* 0x000fe200078efcff */
[----:B-1----:R-:W-:Y:S01]  /*afd0*/  VIADD R13, R3, UR5 ;  /* 0x00000005030d7c36 */ /* 0x002fe20008000000 */
[----:B------:R-:W-:Y:S02]  /*afe0*/  SHF.R.S32.HI R19, RZ, 0x8, R19 ;  /* 0x00000008ff137819 */ /* 0x000fe40000011413 */
[----:B0-----:R-:W-:Y:S01]  /*aff0*/  ISETP.LT.AND P3, PT, R10, UR4, !P0 ;  /* 0x000000040a007c0c */ /* 0x001fe2000c761270 */
[----:B------:R-:W-:Y:S01]  /*b000*/  VIADD R15, R13, UR5 ;  /* 0x000000050d0f7c36 */ /* 0x000fe20008000000 */
[----:B------:R-:W0:Y:S01]  /*b010*/  LDCU UR4, c[0x0][0x39c] ;  /* 0x00007380ff0477ac */ /* 0x000e220008000800 */
[----:B------:R1:W-:Y:S01]  /*b020*/  @P6 STG.E.U8 desc[UR18][R4.64], R19 ;  /* 0x0000001304006986 */ /* 0x0003e2000c101112 */
[-C--:B------:R-:W-:Y:S01]  /*b030*/  IADD3 R6, P2, PT, R11, R0.reuse, RZ ;  /* 0x000000000b067210 */ /* 0x080fe20007f5e0ff */
[----:B------:R-:W-:Y:S01]  /*b040*/  VIADD R17, R15, UR5 ;  /* 0x000000050f117c36 */ /* 0x000fe20008000000 */
[----:B------:R-:W-:-:S02]  /*b050*/  IADD3 R8, P6, PT, R3, R0, RZ ;  /* 0x0000000003087210 */ /* 0x000fc40007fde0ff */
[-C--:B------:R-:W-:Y:S02]  /*b060*/  LEA.HI.X.SX32 R7, R11, R2.reuse, 0x1, P2 ;  /* 0x000000020b077211 */ /* 0x080fe400010f0eff */
[----:B------:R-:W-:Y:S01]  /*b070*/  LEA.HI.X.SX32 R9, R3, R2, 0x1, P6 ;  /* 0x0000000203097211 */ /* 0x000fe200030f0eff */
[----:B------:R-:W-:Y:S01]  /*b080*/  VIADD R3, R17, UR5 ;  /* 0x0000000511037c36 */ /* 0x000fe20008000000 */
[-C--:B------:R-:W-:Y:S02]  /*b090*/  IADD3 R10, P2, PT, R13, R0.reuse, RZ ;  /* 0x000000000d0a7210 */ /* 0x080fe40007f5e0ff */
[----:B------:R-:W-:Y:S02]  /*b0a0*/  IADD3 R12, P6, PT, R15, R0, RZ ;  /* 0x000000000f0c7210 */ /* 0x000fe40007fde0ff */
[----:B------:R-:W-:Y:S02]  /*b0b0*/  F2FP.SATFINITE.E5M2.F32.PACK_AB_MERGE_C R127, R127, R126, RZ ;  /* 0x0000007e7f7f723e */ /* 0x000fe400048060ff */
[----:B------:R-:W-:-:S02]  /*b0c0*/  LEA.HI.X.SX32 R11, R13, R2, 0x1, P2 ;  /* 0x000000020d0b7211 */ /* 0x000fc400010f0eff */
[----:B------:R-:W-:Y:S01]  /*b0d0*/  LEA.HI.X.SX32 R13, R15, R2, 0x1, P6 ;  /* 0x000000020f0d7211 */ /* 0x000fe200030f0eff */
[----:B------:R3:W-:Y:S01]  /*b0e0*/  @P5 STG.E.U8 desc[UR18][R6.64], R127 ;  /* 0x0000007f06005986 */ /* 0x0007e2000c101112 */
[----:B------:R-:W-:Y:S02]  /*b0f0*/  IADD3 R14, P6, PT, R3, R0, RZ ;  /* 0x00000000030e7210 */ /* 0x000fe40007fde0ff */
[----:B------:R-:W-:Y:S02]  /*b100*/  LOP3.LUT R16, R145, 0x7d, RZ, 0xfc, !PT ;  /* 0x0000007d91107812 */ /* 0x000fe400078efcff */
[----:B-1----:R-:W-:Y:S02]  /*b110*/  PRMT R5, R127, 0x9910, RZ ;  /* 0x000099107f057816 */ /* 0x002fe400000000ff */
[----:B------:R-:W-:Y:S02]  /*b120*/  LOP3.LUT R145, R145, 0x7e, RZ, 0xfc, !PT ;  /* 0x0000007e91917812 */ /* 0x000fe400078efcff */
[----:B------:R-:W-:Y:S01]  /*b130*/  LEA.HI.X.SX32 R15, R3, R2, 0x1, P6 ;  /* 0x00000002030f7211 */ /* 0x000fe200030f0eff */
[----:B------:R-:W-:Y:S01]  /*b140*/  IMAD.MOV.U32 R3, RZ, RZ, R5 ;  /* 0x000000ffff037224 */ /* 0x000fe200078e0005 */
[----:B------:R-:W-:-:S02]  /*b150*/  IADD3 R4, P6, PT, R17, R0, RZ ;  /* 0x0000000011047210 */ /* 0x000fc40007fde0ff */
[----:B0-----:R-:W-:Y:S02]  /*b160*/  ISETP.LT.AND P2, PT, R16, UR4, !P0 ;  /* 0x0000000410007c0c */ /* 0x001fe4000c741270 */
[----:B------:R-:W-:Y:S02]  /*b170*/  F2FP.SATFINITE.E5M2.F32.PACK_AB_MERGE_C R129, R129, R128, RZ ;  /* 0x000000808181723e */ /* 0x000fe400048060ff */
[----:B--2---:R-:W-:Y:S02]  /*b180*/  ISETP.LT.AND P0, PT, R145, UR6, !P0 ;  /* 0x0000000691007c0c */ /* 0x004fe4000c701270 */
[----:B------:R-:W-:Y:S02]  /*b190*/  F2FP.SATFINITE.E5M2.F32.PACK_AB_MERGE_C R131, R131, R130, RZ ;  /* 0x000000828383723e */ /* 0x000fe400048060ff */
[----:B------:R-:W-:Y:S02]  /*b1a0*/  LEA.HI.X.SX32 R5, R17, R2, 0x1, P6 ;  /* 0x0000000211057211 */ /* 0x000fe400030f0eff */
[----:B------:R-:W-:-:S02]  /*b1b0*/  PRMT R17, R129, 0x9910, RZ ;  /* 0x0000991081117816 */ /* 0x000fc400000000ff */
[----:B------:R-:W-:Y:S02]  /*b1c0*/  SHF.R.S32.HI R3, RZ, 0x8, R3 ;  /* 0x00000008ff037819 */ /* 0x000fe40000011403 */
[----:B------:R-:W-:Y:S02]  /*b1d0*/  PRMT R19, R131, 0x9910, RZ ;  /* 0x0000991083137816 */ /* 0x000fe400000000ff */
[----:B------:R-:W-:Y:S01]  /*b1e0*/  SHF.R.S32.HI R17, RZ, 0x8, R17 ;  /* 0x00000008ff117819 */ /* 0x000fe20000011411 */
[----:B------:R3:W-:Y:S01]  /*b1f0*/  @P4 STG.E.U8 desc[UR18][R8.64], R3 ;  /* 0x0000000308004986 */ /* 0x0007e2000c101112 */
[----:B------:R-:W-:-:S03]  /*b200*/  SHF.R.S32.HI R19, RZ, 0x8, R19 ;  /* 0x00000008ff137819 */ /* 0x000fc60000011413 */
[----:B------:R3:W-:Y:S04]  /*b210*/  @P3 STG.E.U8 desc[UR18][R10.64], R129 ;  /* 0x000000810a003986 */ /* 0x0007e8000c101112 */
[----:B------:R3:W-:Y:S04]  /*b220*/  @P2 STG.E.U8 desc[UR18][R12.64], R17 ;  /* 0x000000110c002986 */ /* 0x0007e8000c101112 */
[----:B------:R3:W-:Y:S04]  /*b230*/  @P0 STG.E.U8 desc[UR18][R4.64], R131 ;  /* 0x0000008304000986 */ /* 0x0007e8000c101112 */
[----:B------:R3:W-:Y:S01]  /*b240*/  @P1 STG.E.U8 desc[UR18][R14.64], R19 ;  /* 0x000000130e001986 */ /* 0x0007e2000c101112 */
[----:B----4-:R-:W-:Y:S06]  /*b250*/  BAR.SYNC.DEFER_BLOCKING 0x0 ;  /* 0x0000000000007b1d */ /* 0x010fec0000010000 */
[----:B------:R-:W-:Y:S05]  /*b260*/  BRA.U UP0, `(.L_x_13) ;  /* 0x0000000100a07547 */ /* 0x000fea000b800000 */
[----:B------:R-:W0:Y:S01]  /*b270*/  S2UR UR5, SR_CgaCtaId ;  /* 0x00000000000579c3 */ /* 0x000e220000008800 */
[----:B------:R-:W-:Y:S01]  /*b280*/  NOP ;  /* 0x0000000000007918 */ /* 0x000fe20000000000 */
[----:B------:R-:W-:Y:S01]  /*b290*/  UMOV UR4, 0x50 ;  /* 0x0000005000047882 */ /* 0x000fe20000000000 */
[----:B------:R-:W-:Y:S02]  /*b2a0*/  IMAD.U32 R0, RZ, RZ, UR17 ;  /* 0x00000011ff007e24 */ /* 0x000fe4000f8e00ff */
[----:B---3--:R-:W-:Y:S02]  /*b2b0*/  IMAD.MOV.U32 R3, RZ, RZ, 0xf ;  /* 0x0000000fff037424 */ /* 0x008fe400078e00ff */
[----:B------:R-:W-:Y:S01]  /*b2c0*/  IMAD.MOV.U32 R7, RZ, RZ, 0x1 ;  /* 0x00000001ff077424 */ /* 0x000fe200078e00ff */
[----:B------:R-:W-:-:S04]  /*b2d0*/  LOP3.LUT R0, R0, 0xffff, RZ, 0xc0, !PT ;  /* 0x0000ffff00007812 */ /* 0x000fc800078ec0ff */
[----:B------:R-:W-:-:S05]  /*b2e0*/  SHF.R.U32.HI R0, RZ, 0x5, R0 ;  /* 0x00000005ff007819 */ /* 0x000fca0000011600 */
[----:B------:R-:W-:Y:S01]  /*b2f0*/  VIADD R2, R0, 0x10 ;  /* 0x0000001000027836 */ /* 0x000fe20000000000 */
[----:B------:R-:W-:Y:S01]  /*b300*/  SHF.L.U32 R0, R3, R0, RZ ;  /* 0x0000000003007219 */ /* 0x000fe200000006ff */
[----:B0-----:R-:W-:-:S03]  /*b310*/  ULEA UR6, UR5, UR4, 0x18 ;  /* 0x0000000405067291 */ /* 0x001fc6000f8ec0ff */
[----:B------:R-:W-:-:S04]  /*b320*/  SHF.L.U32 R3, R7, R2, RZ ;  /* 0x0000000207037219 */ /* 0x000fc800000006ff */
[----:B------:R-:W-:Y:S02]  /*b330*/  LOP3.LUT R0, R3, R0, RZ, 0xfc, !PT ;  /* 0x0000000003007212 */ /* 0x000fe400078efcff */
[----:B------:R-:W0:Y:S02]  /*b340*/  LDS R5, [UR6] ;  /* 0x00000006ff057984 */ /* 0x000e240008000800 */
[C---:B------:R-:W-:Y:S02]  /*b350*/  LOP3.LUT R2, R0.reuse, 0xffff, RZ, 0xc0, !PT ;  /* 0x0000ffff00027812 */ /* 0x040fe400078ec0ff */
[----:B0-----:R-:W-:-:S04]  /*b360*/  LOP3.LUT R3, R0, 0xffff, R5, 0x80, !PT ;  /* 0x0000ffff00037812 */ /* 0x001fc800078e8005 */
[----:B------:R-:W-:-:S13]  /*b370*/  ISETP.NE.AND P0, PT, R3, R2, PT ;  /* 0x000000020300720c */ /* 0x000fda0003f05270 */
[----:B------:R-:W-:Y:S05]  /*b380*/  @P0 BRA `(.L_x_14) ;  /* 0x0000000000500947 */ /* 0x000fea0003800000 */
[----:B------:R-:W-:Y:S02]  /*b390*/  SHF.R.U32.HI R5, RZ, 0x10, R5 ;  /* 0x00000010ff057819 */ /* 0x000fe40000011605 */
[----:B------:R-:W-:-:S04]  /*b3a0*/  SHF.R.U32.HI R2, RZ, 0x10, R0 ;  /* 0x00000010ff027819 */ /* 0x000fc80000011600 */
[----:B------:R-:W-:-:S04]  /*b3b0*/  LOP3.LUT R5, R5, R2, RZ, 0xc0, !PT ;  /* 0x0000000205057212 */ /* 0x000fc800078ec0ff */
[----:B------:R-:W-:-:S13]  /*b3c0*/  ISETP.NE.AND P0, PT, R5, R2, PT ;  /* 0x000000020500720c */ /* 0x000fda0003f05270 */
[----:B------:R-:W-:Y:S05]  /*b3d0*/  @P0 BRA `(.L_x_15) ;  /* 0x0000000000300947 */ /* 0x000fea0003800000 */
[----:B------:R-:W-:Y:S01]  /*b3e0*/  R2UR UR4, R0 ;  /* 0x00000000000472ca */ /* 0x000fe200000e0000 */
[----:B------:R-:W-:Y:S01]  /*b3f0*/  VOTEU.ANY UR5, UPT, PT ;  /* 0x0000000000057886 */ /* 0x000fe200038e0100 */
[----:B------:R-:W0:Y:S01]  /*b400*/  S2R R0, SR_LANEID ;  /* 0x0000000000007919 */ /* 0x000e220000000000 */
[----:B------:R-:W-:-:S10]  /*b410*/  UFLO.U32 UR5, UR5 ;  /* 0x00000005000572bd */ /* 0x000fd400080e0000 */
[----:B------:R-:W-:-:S06]  /*b420*/  ULOP3.LUT UR4, URZ, UR4, URZ, 0x33, !UPT ;  /* 0x00000004ff047292 */ /* 0x000fcc000f8e33ff */
[----:B------:R-:W-:-:S04]  /*b430*/  IMAD.U32 R2, RZ, RZ, UR4 ;  /* 0x00000004ff027e24 */ /* 0x000fc8000f8e00ff */
[----:B------:R-:W1:Y:S02]  /*b440*/  REDUX UR7, R2 ;  /* 0x00000000020773c4 */ /* 0x000e640000000000 */
[----:B------:R2:W-:Y:S01]  /*b450*/  UTCATOMSWS.AND URZ, UR4 ;  /* 0x0000000400ff79e3 */ /* 0x0005e20008000000 */
[----:B0-----:R-:W-:Y:S01]  /*b460*/  ISETP.EQ.U32.AND P0, PT, R0, UR5, PT ;  /* 0x0000000500007c0c */ /* 0x001fe2000bf02070 */
[----:B-1----:R-:W-:-:S12]  /*b470*/  IMAD.U32 R0, RZ, RZ, UR7 ;  /* 0x00000007ff007e24 */ /* 0x002fd8000f8e00ff */
[----:B------:R2:W-:Y:S01]  /*b480*/  @P0 ATOMS.AND RZ, [UR6], R0 ;  /* 0x00000000ffff098c */ /* 0x0005e2000a800006 */
[----:B------:R-:W-:Y:S05]  /*b490*/  BRA `(.L_x_13) ;  /* 0x0000000000147947 */ /* 0x000fea0003800000 */
.L_x_15:
[----:B------:R-:W-:-:S07]  /*b4a0*/  MOV R2, 0xb4c0 ;  /* 0x0000b4c000027802 */ /* 0x000fce0000000f00 */
[----:B------:R-:W-:Y:S05]  /*b4b0*/  CALL.REL.NOINC `($__internal_0_$__cuda_sm10x_tcgen05_guardrail_trap_col_being_dealloced_not_returned_by_alloc) ;  /* 0x00000000002c7944 */ /* 0x000fea0003c00000 */
[----:B------:R-:W-:Y:S05]  /*b4c0*/  BRA `(.L_x_13) ;  /* 0x0000000000087947 */ /* 0x000fea0003800000 */
.L_x_14:
[----:B------:R-:W-:-:S07]  /*b4d0*/  MOV R2, 0xb4f0 ;  /* 0x0000b4f000027802 */ /* 0x000fce0000000f00 */
[----:B------:R-:W-:Y:S05]  /*b4e0*/  CALL.REL.NOINC `($__internal_2_$__cuda_sm10x_tcgen05_guardrail_trap_unallocated_columns_being_dealloced) ;  /* 0x0000000000387944 */ /* 0x000fea0003c00000 */
.L_x_13:
[----:B------:R-:W-:Y:S01]  /*b4f0*/  NOP ;  /* 0x0000000000007918 */ /* 0x000fe20000000000 */
[----:B--2---:R-:W-:Y:S05]  /*b500*/  EXIT ;  /* 0x000000000000794d */ /* 0x004fea0003800000 */
.L_x_8:
[----:B------:R-:W0:Y:S02]  /*b510*/  SYNCS.PHASECHK.TRANS64.TRYWAIT P4, [UR13], R125 ;  /* 0x0000007dff0075a7 */ /* 0x000e24000808110d */
[----:B0-----:R-:W-:Y:S05]  /*b520*/  @!P4 BRA `(.L_x_8) ;  /* 0xfffffffc00f8c947 */ /* 0x001fea000383ffff */
[----:B------:R-:W-:Y:S05]  /*b530*/  BRA `(.L_x_16) ;  /* 0xffffff9800d87947 */ /* 0x000fea000383ffff */
.L_x_12:
[----:B------:R-:W0:Y:S02]  /*b540*/  SYNCS.PHASECHK.TRANS64.TRYWAIT P0, [UR13], R2 ;  /* 0x00000002ff0075a7 */ /* 0x000e24000800110d */
[----:B0-----:R-:W-:Y:S05]  /*b550*/  @!P0 BRA `(.L_x_12) ;  /* 0xfffffffc00f88947 */ /* 0x001fea000383ffff */
[----:B------:R-:W-:Y:S05]  /*b560*/  BRA `(.L_x_11) ;  /* 0xffffffb400f07947 */ /* 0x000fea000383ffff */
        .weak           $__internal_0_$__cuda_sm10x_tcgen05_guardrail_trap_col_being_dealloced_not_returned_by_alloc
        .type           $__internal_0_$__cuda_sm10x_tcgen05_guardrail_trap_col_being_dealloced_not_returned_by_alloc,@function
        .size           $__internal_0_$__cuda_sm10x_tcgen05_guardrail_trap_col_being_dealloced_not_returned_by_alloc,($__internal_1_$__cuda_sm10x_tcgen05_guardrail_trap_phase_invalid_during_alloc - $__internal_0_$__cuda_sm10x_tcgen05_guardrail_trap_col_being_dealloced_not_returned_by_alloc)
$__internal_0_$__cuda_sm10x_tcgen05_guardrail_trap_col_being_dealloced_not_returned_by_alloc:
[----:B------:R-:W-:Y:S05]  /*b570*/  BPT.TRAP 0x1 ;  /* 0x000000040000795c */ /* 0x000fea0000300000 */
[----:B------:R-:W-:-:S04]  /*b580*/  IMAD.MOV.U32 R3, RZ, RZ, 0x0 ;  /* 0x00000000ff037424 */ /* 0x000fc800078e00ff */
[----:B------:R-:W-:Y:S05]  /*b590*/  RET.REL.NODEC R2 `(matmul_kernel) ;  /* 0xffffff4802987950 */ /* 0x000fea0003c3ffff */
        .weak           $__internal_1_$__cuda_sm10x_tcgen05_guardrail_trap_phase_invalid_during_alloc
        .type           $__internal_1_$__cuda_sm10x_tcgen05_guardrail_trap_phase_invalid_during_alloc,@function
        .size           $__internal_1_$__cuda_sm10x_tcgen05_guardrail_trap_phase_invalid_during_alloc,($__internal_2_$__cuda_sm10x_tcgen05_guardrail_trap_unallocated_columns_being_dealloced - $__internal_1_$__cuda_sm10x_tcgen05_guardrail_trap_phase_invalid_during_alloc)
$__internal_1_$__cuda_sm10x_tcgen05_guardrail_trap_phase_invalid_during_alloc:
[----:B------:R-:W-:Y:S05]  /*b5a0*/  BPT.TRAP 0x1 ;  /* 0x000000040000795c */ /* 0x000fea0000300000 */
[----:B------:R-:W-:-:S04]  /*b5b0*/  IMAD.MOV.U32 R3, RZ, RZ, 0x0 ;  /* 0x00000000ff037424 */ /* 0x000fc800078e00ff */
[----:B------:R-:W-:Y:S05]  /*b5c0*/  RET.REL.NODEC R2 `(matmul_kernel) ;  /* 0xffffff48028c7950 */ /* 0x000fea0003c3ffff */
        .weak           $__internal_2_$__cuda_sm10x_tcgen05_guardrail_trap_unallocated_columns_being_dealloced
        .type           $__internal_2_$__cuda_sm10x_tcgen05_guardrail_trap_unallocated_columns_being_dealloced,@function
        .size           $__internal_2_$__cuda_sm10x_tcgen05_guardrail_trap_unallocated_columns_being_dealloced,(.L_x_20 - $__internal_2_$__cuda_sm10x_tcgen05_guardrail_trap_unallocated_columns_being_dealloced)
$__internal_2_$__cuda_sm10x_tcgen05_guardrail_trap_unallocated_columns_being_dealloced:
[----:B------:R-:W-:Y:S05]  /*b5d0*/  BPT.TRAP 0x1 ;  /* 0x000000040000795c */ /* 0x000fea0000300000 */
[----:B------:R-:W-:-:S04]  /*b5e0*/  IMAD.MOV.U32 R3, RZ, RZ, 0x0 ;  /* 0x00000000ff037424 */ /* 0x000fc800078e00ff */
[----:B------:R-:W-:Y:S05]  /*b5f0*/  RET.REL.NODEC R2 `(matmul_kernel) ;  /* 0xffffff4802807950 */ /* 0x000fea0003c3ffff */
.L_x_17:
[----:B------:R-:W-:-:S00]  /*b600*/  BRA `(.L_x_17) ;  /* 0xfffffffc00fc7947 */ /* 0x000fc0000383ffff */
[----:B------:R-:W-:-:S00]  /*b610*/  NOP ;  /* 0x0000000000007918 */ /* 0x000fc00000000000 */
        /* <DEDUP_REMOVED lines=14> */
.L_x_20:


//--------------------- .nv.shared.matmul_kernel  --------------------------
	.section	.nv.shared.matmul_kernel,"aw",@nobits
	.sectionflags	@""
	.align	16
	.zero		1024


//--------------------- .nv.shared.reserved.0     --------------------------
	.section	.nv.shared.reserved.0,"aw",@nobits
	.align	8
	.weak		__nv_reservedSMEM_offset_0_alias
	.size		__nv_reservedSMEM_offset_0_alias, 0, 64
	.other		__nv_reservedSMEM_offset_0_alias,@"STO_CUDA_RESERVED_SHARED STV_DEFAULT"
__nv_reservedSMEM_offset_0_alias:
	.zero		0
.nv.shared.reserved.0:
	.zero		64
	.weak		__nv_reservedSMEM_allocation_phase
	.type		__nv_reservedSMEM_allocation_phase,@object
	.size		__nv_reservedSMEM_allocation_phase,(.L_0 - __nv_reservedSMEM_allocation_phase)
__nv_reservedSMEM_allocation_phase:
	.zero		1
.L_0:
	.zero		7
	.weak		__nv_reservedSMEM_devtool_atexit_pc
	.type		__nv_reservedSMEM_devtool_atexit_pc,@object
	.size		__nv_reservedSMEM_devtool_atexit_pc,(__nv_reservedSMEM_allocation_mask - __nv_reservedSMEM_devtool_atexit_pc)
__nv_reservedSMEM_devtool_atexit_pc:
	.zero		8
	.weak		__nv_reservedSMEM_allocation_mask
	.type		__nv_reservedSMEM_allocation_mask,@object
	.size		__nv_reservedSMEM_allocation_mask,(.L_2 - __nv_reservedSMEM_allocation_mask)
__nv_reservedSMEM_allocation_mask:
	.zero		4
.L_2:


//--------------------- .nv.constant0.matmul_kernel --------------------------
	.section	.nv.constant0.matmul_kernel,"a",@progbits
	.sectionflags	@""
	.align	4
.nv.constant0.matmul_kernel:
	.zero		976


//--------------------- SYMBOLS --------------------------

	.type		.nv.reservedSmem.offset0,@object
	.size		.nv.reservedSmem.offset0,0x4
	.type		.nv.reservedSmem.cap,@object
	.size		.nv.reservedSmem.cap,0x4
